//
// Generated by NVIDIA NVVM Compiler
//
// Compiler Build ID: CL-36424714
// Cuda compilation tools, release 13.0, V13.0.88
// Based on NVVM 20.0.0
//

.version 9.0
.target sm_100
.address_size 64

	// .globl	_Z20SoftmaxCrossBackwardPfPKfPKiii
// _ZZ15FCParamBackwardPKfS0_PfS1_iiiE5sdata has been demoted

.visible .entry _Z20SoftmaxCrossBackwardPfPKfPKiii(
	.param .u64 .ptr .align 1 _Z20SoftmaxCrossBackwardPfPKfPKiii_param_0,
	.param .u64 .ptr .align 1 _Z20SoftmaxCrossBackwardPfPKfPKiii_param_1,
	.param .u64 .ptr .align 1 _Z20SoftmaxCrossBackwardPfPKfPKiii_param_2,
	.param .u32 _Z20SoftmaxCrossBackwardPfPKfPKiii_param_3,
	.param .u32 _Z20SoftmaxCrossBackwardPfPKfPKiii_param_4
)
{
	.reg .pred 	%p<3>;
	.reg .b32 	%r<12>;
	.reg .b32 	%f<4>;
	.reg .b64 	%rd<12>;

	ld.param.u64 	%rd1, [_Z20SoftmaxCrossBackwardPfPKfPKiii_param_0];
	ld.param.u64 	%rd2, [_Z20SoftmaxCrossBackwardPfPKfPKiii_param_1];
	ld.param.u64 	%rd3, [_Z20SoftmaxCrossBackwardPfPKfPKiii_param_2];
	ld.param.u32 	%r3, [_Z20SoftmaxCrossBackwardPfPKfPKiii_param_3];
	ld.param.u32 	%r2, [_Z20SoftmaxCrossBackwardPfPKfPKiii_param_4];
	mov.u32 	%r4, %ctaid.x;
	mov.u32 	%r5, %ntid.x;
	mov.u32 	%r6, %tid.x;
	mad.lo.s32 	%r1, %r4, %r5, %r6;
	mul.lo.s32 	%r7, %r2, %r3;
	setp.ge.s32 	%p1, %r1, %r7;
	@%p1 bra 	$L__BB0_2;
	cvta.to.global.u64 	%rd4, %rd3;
	cvta.to.global.u64 	%rd5, %rd2;
	cvta.to.global.u64 	%rd6, %rd1;
	div.s32 	%r8, %r1, %r2;
	mul.lo.s32 	%r9, %r8, %r2;
	sub.s32 	%r10, %r1, %r9;
	mul.wide.s32 	%rd7, %r8, 4;
	add.s64 	%rd8, %rd4, %rd7;
	ld.global.u32 	%r11, [%rd8];
	setp.eq.s32 	%p2, %r10, %r11;
	selp.f32 	%f1, 0f3F800000, 0f00000000, %p2;
	mul.wide.s32 	%rd9, %r1, 4;
	add.s64 	%rd10, %rd5, %rd9;
	ld.global.f32 	%f2, [%rd10];
	sub.f32 	%f3, %f2, %f1;
	add.s64 	%rd11, %rd6, %rd9;
	st.global.f32 	[%rd11], %f3;
$L__BB0_2:
	ret;

}
	// .globl	_Z15FCParamBackwardPKfS0_PfS1_iii
.visible .entry _Z15FCParamBackwardPKfS0_PfS1_iii(
	.param .u64 .ptr .align 1 _Z15FCParamBackwardPKfS0_PfS1_iii_param_0,
	.param .u64 .ptr .align 1 _Z15FCParamBackwardPKfS0_PfS1_iii_param_1,
	.param .u64 .ptr .align 1 _Z15FCParamBackwardPKfS0_PfS1_iii_param_2,
	.param .u64 .ptr .align 1 _Z15FCParamBackwardPKfS0_PfS1_iii_param_3,
	.param .u32 _Z15FCParamBackwardPKfS0_PfS1_iii_param_4,
	.param .u32 _Z15FCParamBackwardPKfS0_PfS1_iii_param_5,
	.param .u32 _Z15FCParamBackwardPKfS0_PfS1_iii_param_6
)
{
	.reg .pred 	%p<19>;
	.reg .b32 	%r<82>;
	.reg .b32 	%f<55>;
	.reg .b64 	%rd<43>;
	// demoted variable
	.shared .align 4 .b8 _ZZ15FCParamBackwardPKfS0_PfS1_iiiE5sdata[2048];
	ld.param.u64 	%rd5, [_Z15FCParamBackwardPKfS0_PfS1_iii_param_0];
	ld.param.u64 	%rd6, [_Z15FCParamBackwardPKfS0_PfS1_iii_param_1];
	ld.param.u64 	%rd3, [_Z15FCParamBackwardPKfS0_PfS1_iii_param_2];
	ld.param.u64 	%rd4, [_Z15FCParamBackwardPKfS0_PfS1_iii_param_3];
	ld.param.u32 	%r35, [_Z15FCParamBackwardPKfS0_PfS1_iii_param_4];
	ld.param.u32 	%r36, [_Z15FCParamBackwardPKfS0_PfS1_iii_param_5];
	ld.param.u32 	%r37, [_Z15FCParamBackwardPKfS0_PfS1_iii_param_6];
	cvta.to.global.u64 	%rd1, %rd6;
	cvta.to.global.u64 	%rd2, %rd5;
	mul.lo.s32 	%r1, %r37, %r36;
	add.s32 	%r38, %r1, %r37;
	mov.u32 	%r39, %ctaid.x;
	shl.b32 	%r40, %r39, 4;
	mov.u32 	%r2, %tid.y;
	add.s32 	%r3, %r40, %r2;
	setp.ge.s32 	%p1, %r3, %r38;
	@%p1 bra 	$L__BB1_33;
	setp.ge.s32 	%p2, %r3, %r1;
	@%p2 bra 	$L__BB1_3;
	div.s32 	%r73, %r3, %r37;
	mul.lo.s32 	%r42, %r73, %r37;
	sub.s32 	%r74, %r3, %r42;
	bra.uni 	$L__BB1_4;
$L__BB1_3:
	sub.s32 	%r74, %r3, %r1;
	mov.b32 	%r73, 0;
$L__BB1_4:
	mov.u32 	%r81, %ntid.x;
	mov.u32 	%r10, %tid.x;
	setp.ge.s32 	%p3, %r10, %r35;
	mov.f32 	%f54, 0f00000000;
	@%p3 bra 	$L__BB1_25;
	add.s32 	%r43, %r10, %r81;
	max.u32 	%r44, %r35, %r43;
	setp.lt.u32 	%p4, %r43, %r35;
	selp.u32 	%r45, 1, 0, %p4;
	add.s32 	%r46, %r43, %r45;
	sub.s32 	%r47, %r44, %r46;
	div.u32 	%r48, %r47, %r81;
	add.s32 	%r11, %r48, %r45;
	and.b32  	%r49, %r11, 3;
	setp.eq.s32 	%p5, %r49, 3;
	mov.f32 	%f54, 0f00000000;
	mov.u32 	%r79, %r10;
	@%p5 bra 	$L__BB1_11;
	mad.lo.s32 	%r77, %r10, %r37, %r74;
	mul.lo.s32 	%r13, %r81, %r37;
	mad.lo.s32 	%r76, %r10, %r36, %r73;
	mul.lo.s32 	%r15, %r81, %r36;
	add.s32 	%r50, %r11, 1;
	and.b32  	%r51, %r50, 3;
	neg.s32 	%r75, %r51;
	mov.f32 	%f54, 0f00000000;
	mov.u32 	%r79, %r10;
$L__BB1_7:
	.pragma "nounroll";
	setp.lt.s32 	%p6, %r3, %r1;
	@%p6 bra 	$L__BB1_9;
	mul.wide.s32 	%rd7, %r77, 4;
	add.s64 	%rd8, %rd2, %rd7;
	ld.global.f32 	%f46, [%rd8];
	bra.uni 	$L__BB1_10;
$L__BB1_9:
	mul.wide.s32 	%rd9, %r76, 4;
	add.s64 	%rd10, %rd1, %rd9;
	ld.global.f32 	%f30, [%rd10];
	mul.wide.s32 	%rd11, %r77, 4;
	add.s64 	%rd12, %rd2, %rd11;
	ld.global.f32 	%f31, [%rd12];
	mul.f32 	%f46, %f30, %f31;
$L__BB1_10:
	add.f32 	%f54, %f54, %f46;
	add.s32 	%r79, %r79, %r81;
	add.s32 	%r77, %r77, %r13;
	add.s32 	%r76, %r76, %r15;
	add.s32 	%r75, %r75, 1;
	setp.ne.s32 	%p7, %r75, 0;
	@%p7 bra 	$L__BB1_7;
$L__BB1_11:
	setp.lt.u32 	%p8, %r11, 3;
	@%p8 bra 	$L__BB1_25;
$L__BB1_12:
	setp.ge.s32 	%p9, %r3, %r1;
	@%p9 bra 	$L__BB1_14;
	mad.lo.s32 	%r53, %r79, %r36, %r73;
	mul.wide.s32 	%rd15, %r53, 4;
	add.s64 	%rd16, %rd1, %rd15;
	ld.global.f32 	%f32, [%rd16];
	mad.lo.s32 	%r54, %r79, %r37, %r74;
	mul.wide.s32 	%rd17, %r54, 4;
	add.s64 	%rd18, %rd2, %rd17;
	ld.global.f32 	%f33, [%rd18];
	mul.f32 	%f50, %f32, %f33;
	bra.uni 	$L__BB1_15;
$L__BB1_14:
	mad.lo.s32 	%r52, %r79, %r37, %r74;
	mul.wide.s32 	%rd13, %r52, 4;
	add.s64 	%rd14, %rd2, %rd13;
	ld.global.f32 	%f50, [%rd14];
$L__BB1_15:
	setp.lt.s32 	%p10, %r3, %r1;
	add.f32 	%f12, %f54, %f50;
	add.s32 	%r27, %r79, %r81;
	@%p10 bra 	$L__BB1_17;
	mad.lo.s32 	%r55, %r27, %r37, %r74;
	mul.wide.s32 	%rd19, %r55, 4;
	add.s64 	%rd20, %rd2, %rd19;
	ld.global.f32 	%f51, [%rd20];
	bra.uni 	$L__BB1_18;
$L__BB1_17:
	mad.lo.s32 	%r56, %r27, %r36, %r73;
	mul.wide.s32 	%rd21, %r56, 4;
	add.s64 	%rd22, %rd1, %rd21;
	ld.global.f32 	%f34, [%rd22];
	mad.lo.s32 	%r57, %r27, %r37, %r74;
	mul.wide.s32 	%rd23, %r57, 4;
	add.s64 	%rd24, %rd2, %rd23;
	ld.global.f32 	%f35, [%rd24];
	mul.f32 	%f51, %f34, %f35;
$L__BB1_18:
	setp.lt.s32 	%p11, %r3, %r1;
	add.f32 	%f16, %f12, %f51;
	add.s32 	%r28, %r27, %r81;
	@%p11 bra 	$L__BB1_20;
	mad.lo.s32 	%r58, %r28, %r37, %r74;
	mul.wide.s32 	%rd25, %r58, 4;
	add.s64 	%rd26, %rd2, %rd25;
	ld.global.f32 	%f52, [%rd26];
	bra.uni 	$L__BB1_21;
$L__BB1_20:
	mad.lo.s32 	%r59, %r28, %r36, %r73;
	mul.wide.s32 	%rd27, %r59, 4;
	add.s64 	%rd28, %rd1, %rd27;
	ld.global.f32 	%f36, [%rd28];
	mad.lo.s32 	%r60, %r28, %r37, %r74;
	mul.wide.s32 	%rd29, %r60, 4;
	add.s64 	%rd30, %rd2, %rd29;
	ld.global.f32 	%f37, [%rd30];
	mul.f32 	%f52, %f36, %f37;
$L__BB1_21:
	setp.lt.s32 	%p12, %r3, %r1;
	add.f32 	%f20, %f16, %f52;
	add.s32 	%r29, %r28, %r81;
	@%p12 bra 	$L__BB1_23;
	mad.lo.s32 	%r61, %r29, %r37, %r74;
	mul.wide.s32 	%rd31, %r61, 4;
	add.s64 	%rd32, %rd2, %rd31;
	ld.global.f32 	%f53, [%rd32];
	bra.uni 	$L__BB1_24;
$L__BB1_23:
	mad.lo.s32 	%r62, %r29, %r36, %r73;
	mul.wide.s32 	%rd33, %r62, 4;
	add.s64 	%rd34, %rd1, %rd33;
	ld.global.f32 	%f38, [%rd34];
	mad.lo.s32 	%r63, %r29, %r37, %r74;
	mul.wide.s32 	%rd35, %r63, 4;
	add.s64 	%rd36, %rd2, %rd35;
	ld.global.f32 	%f39, [%rd36];
	mul.f32 	%f53, %f38, %f39;
$L__BB1_24:
	add.f32 	%f54, %f20, %f53;
	add.s32 	%r79, %r29, %r81;
	setp.lt.s32 	%p13, %r79, %r35;
	@%p13 bra 	$L__BB1_12;
$L__BB1_25:
	shl.b32 	%r64, %r10, 6;
	mov.u32 	%r65, _ZZ15FCParamBackwardPKfS0_PfS1_iiiE5sdata;
	add.s32 	%r66, %r65, %r64;
	shl.b32 	%r67, %r2, 2;
	add.s32 	%r31, %r66, %r67;
	st.shared.f32 	[%r31], %f54;
	bar.sync 	0;
	setp.lt.u32 	%p14, %r81, 2;
	@%p14 bra 	$L__BB1_29;
$L__BB1_26:
	shr.u32 	%r33, %r81, 1;
	setp.ge.u32 	%p15, %r10, %r33;
	@%p15 bra 	$L__BB1_28;
	shl.b32 	%r68, %r33, 6;
	add.s32 	%r69, %r31, %r68;
	ld.shared.f32 	%f40, [%r69];
	ld.shared.f32 	%f41, [%r31];
	add.f32 	%f42, %f40, %f41;
	st.shared.f32 	[%r31], %f42;
$L__BB1_28:
	bar.sync 	0;
	setp.gt.u32 	%p16, %r81, 3;
	mov.u32 	%r81, %r33;
	@%p16 bra 	$L__BB1_26;
$L__BB1_29:
	setp.ne.s32 	%p17, %r10, 0;
	@%p17 bra 	$L__BB1_33;
	add.s32 	%r34, %r65, %r67;
	setp.ge.s32 	%p18, %r3, %r1;
	@%p18 bra 	$L__BB1_32;
	ld.shared.f32 	%f44, [%r34];
	cvta.to.global.u64 	%rd40, %rd3;
	mul.wide.s32 	%rd41, %r3, 4;
	add.s64 	%rd42, %rd40, %rd41;
	st.global.f32 	[%rd42], %f44;
	bra.uni 	$L__BB1_33;
$L__BB1_32:
	ld.shared.f32 	%f43, [%r34];
	sub.s32 	%r72, %r3, %r1;
	cvta.to.global.u64 	%rd37, %rd4;
	mul.wide.s32 	%rd38, %r72, 4;
	add.s64 	%rd39, %rd37, %rd38;
	st.global.f32 	[%rd39], %f43;
$L__BB1_33:
	ret;

}
	// .globl	_Z14FCGradBackwardPKfS0_Pfiii
.visible .entry _Z14FCGradBackwardPKfS0_Pfiii(
	.param .u64 .ptr .align 1 _Z14FCGradBackwardPKfS0_Pfiii_param_0,
	.param .u64 .ptr .align 1 _Z14FCGradBackwardPKfS0_Pfiii_param_1,
	.param .u64 .ptr .align 1 _Z14FCGradBackwardPKfS0_Pfiii_param_2,
	.param .u32 _Z14FCGradBackwardPKfS0_Pfiii_param_3,
	.param .u32 _Z14FCGradBackwardPKfS0_Pfiii_param_4,
	.param .u32 _Z14FCGradBackwardPKfS0_Pfiii_param_5
)
{
	.reg .pred 	%p<11>;
	.reg .b32 	%r<53>;
	.reg .b32 	%f<112>;
	.reg .b64 	%rd<27>;

	ld.param.u64 	%rd6, [_Z14FCGradBackwardPKfS0_Pfiii_param_0];
	ld.param.u64 	%rd7, [_Z14FCGradBackwardPKfS0_Pfiii_param_1];
	ld.param.u64 	%rd5, [_Z14FCGradBackwardPKfS0_Pfiii_param_2];
	ld.param.u32 	%r31, [_Z14FCGradBackwardPKfS0_Pfiii_param_3];
	ld.param.u32 	%r29, [_Z14FCGradBackwardPKfS0_Pfiii_param_4];
	ld.param.u32 	%r30, [_Z14FCGradBackwardPKfS0_Pfiii_param_5];
	cvta.to.global.u64 	%rd1, %rd7;
	cvta.to.global.u64 	%rd2, %rd6;
	mov.u32 	%r32, %ctaid.x;
	mov.u32 	%r33, %ntid.x;
	mov.u32 	%r34, %tid.x;
	mad.lo.s32 	%r1, %r32, %r33, %r34;
	mul.lo.s32 	%r35, %r29, %r31;
	setp.ge.s32 	%p1, %r1, %r35;
	@%p1 bra 	$L__BB2_15;
	div.s32 	%r36, %r1, %r29;
	mul.lo.s32 	%r37, %r36, %r29;
	sub.s32 	%r38, %r1, %r37;
	mul.lo.s32 	%r2, %r36, %r30;
	mul.lo.s32 	%r3, %r38, %r30;
	setp.lt.s32 	%p2, %r30, 1;
	mov.f32 	%f111, 0f00000000;
	@%p2 bra 	$L__BB2_14;
	and.b32  	%r4, %r30, 15;
	setp.lt.u32 	%p3, %r30, 16;
	mov.f32 	%f111, 0f00000000;
	mov.b32 	%r48, 0;
	@%p3 bra 	$L__BB2_5;
	and.b32  	%r48, %r30, 2147483632;
	neg.s32 	%r46, %r48;
	add.s64 	%rd3, %rd2, 32;
	add.s64 	%rd4, %rd1, 32;
	mov.f32 	%f111, 0f00000000;
	mov.u32 	%r44, %r3;
	mov.u32 	%r45, %r2;
$L__BB2_4:
	.pragma "nounroll";
	mul.wide.s32 	%rd8, %r45, 4;
	add.s64 	%rd9, %rd3, %rd8;
	mul.wide.s32 	%rd10, %r44, 4;
	add.s64 	%rd11, %rd4, %rd10;
	ld.global.f32 	%f18, [%rd9+-32];
	ld.global.f32 	%f19, [%rd11+-32];
	fma.rn.f32 	%f20, %f18, %f19, %f111;
	ld.global.f32 	%f21, [%rd9+-28];
	ld.global.f32 	%f22, [%rd11+-28];
	fma.rn.f32 	%f23, %f21, %f22, %f20;
	ld.global.f32 	%f24, [%rd9+-24];
	ld.global.f32 	%f25, [%rd11+-24];
	fma.rn.f32 	%f26, %f24, %f25, %f23;
	ld.global.f32 	%f27, [%rd9+-20];
	ld.global.f32 	%f28, [%rd11+-20];
	fma.rn.f32 	%f29, %f27, %f28, %f26;
	ld.global.f32 	%f30, [%rd9+-16];
	ld.global.f32 	%f31, [%rd11+-16];
	fma.rn.f32 	%f32, %f30, %f31, %f29;
	ld.global.f32 	%f33, [%rd9+-12];
	ld.global.f32 	%f34, [%rd11+-12];
	fma.rn.f32 	%f35, %f33, %f34, %f32;
	ld.global.f32 	%f36, [%rd9+-8];
	ld.global.f32 	%f37, [%rd11+-8];
	fma.rn.f32 	%f38, %f36, %f37, %f35;
	ld.global.f32 	%f39, [%rd9+-4];
	ld.global.f32 	%f40, [%rd11+-4];
	fma.rn.f32 	%f41, %f39, %f40, %f38;
	ld.global.f32 	%f42, [%rd9];
	ld.global.f32 	%f43, [%rd11];
	fma.rn.f32 	%f44, %f42, %f43, %f41;
	ld.global.f32 	%f45, [%rd9+4];
	ld.global.f32 	%f46, [%rd11+4];
	fma.rn.f32 	%f47, %f45, %f46, %f44;
	ld.global.f32 	%f48, [%rd9+8];
	ld.global.f32 	%f49, [%rd11+8];
	fma.rn.f32 	%f50, %f48, %f49, %f47;
	ld.global.f32 	%f51, [%rd9+12];
	ld.global.f32 	%f52, [%rd11+12];
	fma.rn.f32 	%f53, %f51, %f52, %f50;
	ld.global.f32 	%f54, [%rd9+16];
	ld.global.f32 	%f55, [%rd11+16];
	fma.rn.f32 	%f56, %f54, %f55, %f53;
	ld.global.f32 	%f57, [%rd9+20];
	ld.global.f32 	%f58, [%rd11+20];
	fma.rn.f32 	%f59, %f57, %f58, %f56;
	ld.global.f32 	%f60, [%rd9+24];
	ld.global.f32 	%f61, [%rd11+24];
	fma.rn.f32 	%f62, %f60, %f61, %f59;
	ld.global.f32 	%f63, [%rd9+28];
	ld.global.f32 	%f64, [%rd11+28];
	fma.rn.f32 	%f111, %f63, %f64, %f62;
	add.s32 	%r46, %r46, 16;
	add.s32 	%r45, %r45, 16;
	add.s32 	%r44, %r44, 16;
	setp.ne.s32 	%p4, %r46, 0;
	@%p4 bra 	$L__BB2_4;
$L__BB2_5:
	setp.eq.s32 	%p5, %r4, 0;
	@%p5 bra 	$L__BB2_14;
	and.b32  	%r14, %r30, 7;
	setp.lt.u32 	%p6, %r4, 8;
	@%p6 bra 	$L__BB2_8;
	add.s32 	%r40, %r48, %r2;
	mul.wide.s32 	%rd12, %r40, 4;
	add.s64 	%rd13, %rd2, %rd12;
	ld.global.f32 	%f66, [%rd13];
	add.s32 	%r41, %r48, %r3;
	mul.wide.s32 	%rd14, %r41, 4;
	add.s64 	%rd15, %rd1, %rd14;
	ld.global.f32 	%f67, [%rd15];
	fma.rn.f32 	%f68, %f66, %f67, %f111;
	ld.global.f32 	%f69, [%rd13+4];
	ld.global.f32 	%f70, [%rd15+4];
	fma.rn.f32 	%f71, %f69, %f70, %f68;
	ld.global.f32 	%f72, [%rd13+8];
	ld.global.f32 	%f73, [%rd15+8];
	fma.rn.f32 	%f74, %f72, %f73, %f71;
	ld.global.f32 	%f75, [%rd13+12];
	ld.global.f32 	%f76, [%rd15+12];
	fma.rn.f32 	%f77, %f75, %f76, %f74;
	ld.global.f32 	%f78, [%rd13+16];
	ld.global.f32 	%f79, [%rd15+16];
	fma.rn.f32 	%f80, %f78, %f79, %f77;
	ld.global.f32 	%f81, [%rd13+20];
	ld.global.f32 	%f82, [%rd15+20];
	fma.rn.f32 	%f83, %f81, %f82, %f80;
	ld.global.f32 	%f84, [%rd13+24];
	ld.global.f32 	%f85, [%rd15+24];
	fma.rn.f32 	%f86, %f84, %f85, %f83;
	ld.global.f32 	%f87, [%rd13+28];
	ld.global.f32 	%f88, [%rd15+28];
	fma.rn.f32 	%f111, %f87, %f88, %f86;
	add.s32 	%r48, %r48, 8;
$L__BB2_8:
	setp.eq.s32 	%p7, %r14, 0;
	@%p7 bra 	$L__BB2_14;
	and.b32  	%r17, %r30, 3;
	setp.lt.u32 	%p8, %r14, 4;
	@%p8 bra 	$L__BB2_11;
	add.s32 	%r42, %r48, %r2;
	mul.wide.s32 	%rd16, %r42, 4;
	add.s64 	%rd17, %rd2, %rd16;
	ld.global.f32 	%f90, [%rd17];
	add.s32 	%r43, %r48, %r3;
	mul.wide.s32 	%rd18, %r43, 4;
	add.s64 	%rd19, %rd1, %rd18;
	ld.global.f32 	%f91, [%rd19];
	fma.rn.f32 	%f92, %f90, %f91, %f111;
	ld.global.f32 	%f93, [%rd17+4];
	ld.global.f32 	%f94, [%rd19+4];
	fma.rn.f32 	%f95, %f93, %f94, %f92;
	ld.global.f32 	%f96, [%rd17+8];
	ld.global.f32 	%f97, [%rd19+8];
	fma.rn.f32 	%f98, %f96, %f97, %f95;
	ld.global.f32 	%f99, [%rd17+12];
	ld.global.f32 	%f100, [%rd19+12];
	fma.rn.f32 	%f111, %f99, %f100, %f98;
	add.s32 	%r48, %r48, 4;
$L__BB2_11:
	setp.eq.s32 	%p9, %r17, 0;
	@%p9 bra 	$L__BB2_14;
	add.s32 	%r52, %r48, %r3;
	add.s32 	%r51, %r48, %r2;
	neg.s32 	%r50, %r17;
$L__BB2_13:
	.pragma "nounroll";
	mul.wide.s32 	%rd20, %r52, 4;
	add.s64 	%rd21, %rd1, %rd20;
	mul.wide.s32 	%rd22, %r51, 4;
	add.s64 	%rd23, %rd2, %rd22;
	ld.global.f32 	%f101, [%rd23];
	ld.global.f32 	%f102, [%rd21];
	fma.rn.f32 	%f111, %f101, %f102, %f111;
	add.s32 	%r52, %r52, 1;
	add.s32 	%r51, %r51, 1;
	add.s32 	%r50, %r50, 1;
	setp.ne.s32 	%p10, %r50, 0;
	@%p10 bra 	$L__BB2_13;
$L__BB2_14:
	cvta.to.global.u64 	%rd24, %rd5;
	mul.wide.s32 	%rd25, %r1, 4;
	add.s64 	%rd26, %rd24, %rd25;
	st.global.f32 	[%rd26], %f111;
$L__BB2_15:
	ret;

}
	// .globl	_Z12ReLUBackwardPKfS0_Pfi
.visible .entry _Z12ReLUBackwardPKfS0_Pfi(
	.param .u64 .ptr .align 1 _Z12ReLUBackwardPKfS0_Pfi_param_0,
	.param .u64 .ptr .align 1 _Z12ReLUBackwardPKfS0_Pfi_param_1,
	.param .u64 .ptr .align 1 _Z12ReLUBackwardPKfS0_Pfi_param_2,
	.param .u32 _Z12ReLUBackwardPKfS0_Pfi_param_3
)
{
	.reg .pred 	%p<3>;
	.reg .b32 	%r<6>;
	.reg .b32 	%f<5>;
	.reg .b64 	%rd<10>;

	ld.param.u64 	%rd1, [_Z12ReLUBackwardPKfS0_Pfi_param_0];
	ld.param.u64 	%rd2, [_Z12ReLUBackwardPKfS0_Pfi_param_1];
	ld.param.u64 	%rd3, [_Z12ReLUBackwardPKfS0_Pfi_param_2];
	ld.param.u32 	%r2, [_Z12ReLUBackwardPKfS0_Pfi_param_3];
	mov.u32 	%r3, %ctaid.x;
	mov.u32 	%r4, %ntid.x;
	mov.u32 	%r5, %tid.x;
	mad.lo.s32 	%r1, %r3, %r4, %r5;
	setp.ge.s32 	%p1, %r1, %r2;
	@%p1 bra 	$L__BB3_2;
	cvta.to.global.u64 	%rd5, %rd1;
	cvta.to.global.u64 	%rd6, %rd3;
	mul.wide.s32 	%rd7, %r1, 4;
	add.s64 	%rd4, %rd2, %rd7;
	// begin inline asm
	ld.global.nc.f32 %f1, [%rd4];
	// end inline asm
	add.s64 	%rd8, %rd5, %rd7;
	ld.global.f32 	%f2, [%rd8];
	setp.gt.f32 	%p2, %f1, 0f00000000;
	selp.f32 	%f3, 0f3F800000, 0f00000000, %p2;
	mul.f32 	%f4, %f2, %f3;
	add.s64 	%rd9, %rd6, %rd7;
	st.global.f32 	[%rd9], %f4;
$L__BB3_2:
	ret;

}
	// .globl	_Z15MaxPollBackwardPKfS0_Pfiiiiiii
.visible .entry _Z15MaxPollBackwardPKfS0_Pfiiiiiii(
	.param .u64 .ptr .align 1 _Z15MaxPollBackwardPKfS0_Pfiiiiiii_param_0,
	.param .u64 .ptr .align 1 _Z15MaxPollBackwardPKfS0_Pfiiiiiii_param_1,
	.param .u64 .ptr .align 1 _Z15MaxPollBackwardPKfS0_Pfiiiiiii_param_2,
	.param .u32 _Z15MaxPollBackwardPKfS0_Pfiiiiiii_param_3,
	.param .u32 _Z15MaxPollBackwardPKfS0_Pfiiiiiii_param_4,
	.param .u32 _Z15MaxPollBackwardPKfS0_Pfiiiiiii_param_5,
	.param .u32 _Z15MaxPollBackwardPKfS0_Pfiiiiiii_param_6,
	.param .u32 _Z15MaxPollBackwardPKfS0_Pfiiiiiii_param_7,
	.param .u32 _Z15MaxPollBackwardPKfS0_Pfiiiiiii_param_8,
	.param .u32 _Z15MaxPollBackwardPKfS0_Pfiiiiiii_param_9
)
{
	.reg .pred 	%p<71>;
	.reg .b32 	%r<179>;
	.reg .b32 	%f<82>;
	.reg .b64 	%rd<43>;

	ld.param.u64 	%rd6, [_Z15MaxPollBackwardPKfS0_Pfiiiiiii_param_0];
	ld.param.u64 	%rd5, [_Z15MaxPollBackwardPKfS0_Pfiiiiiii_param_2];
	ld.param.u32 	%r70, [_Z15MaxPollBackwardPKfS0_Pfiiiiiii_param_3];
	ld.param.u32 	%r64, [_Z15MaxPollBackwardPKfS0_Pfiiiiiii_param_4];
	ld.param.u32 	%r65, [_Z15MaxPollBackwardPKfS0_Pfiiiiiii_param_5];
	ld.param.u32 	%r66, [_Z15MaxPollBackwardPKfS0_Pfiiiiiii_param_6];
	ld.param.u32 	%r67, [_Z15MaxPollBackwardPKfS0_Pfiiiiiii_param_7];
	ld.param.u32 	%r68, [_Z15MaxPollBackwardPKfS0_Pfiiiiiii_param_8];
	ld.param.u32 	%r69, [_Z15MaxPollBackwardPKfS0_Pfiiiiiii_param_9];
	cvta.to.global.u64 	%rd1, %rd6;
	mov.u32 	%r71, %ctaid.x;
	mov.u32 	%r72, %ntid.x;
	mov.u32 	%r73, %tid.x;
	mad.lo.s32 	%r1, %r71, %r72, %r73;
	mul.lo.s32 	%r74, %r64, %r70;
	mul.lo.s32 	%r75, %r74, %r68;
	mul.lo.s32 	%r76, %r75, %r69;
	setp.ge.s32 	%p1, %r1, %r76;
	@%p1 bra 	$L__BB4_45;
	mul.lo.s32 	%r78, %r68, %r64;
	mul.lo.s32 	%r79, %r78, %r69;
	div.s32 	%r80, %r1, %r79;
	mul.lo.s32 	%r81, %r80, %r79;
	sub.s32 	%r82, %r1, %r81;
	mul.lo.s32 	%r83, %r69, %r68;
	div.s32 	%r84, %r82, %r83;
	mul.lo.s32 	%r85, %r84, %r83;
	sub.s32 	%r86, %r82, %r85;
	div.s32 	%r87, %r86, %r69;
	mul.lo.s32 	%r88, %r87, %r69;
	sub.s32 	%r89, %r86, %r88;
	mul.lo.s32 	%r2, %r87, %r67;
	mul.lo.s32 	%r3, %r89, %r67;
	mad.lo.s32 	%r90, %r80, %r64, %r84;
	mul.lo.s32 	%r91, %r66, %r65;
	mul.lo.s32 	%r4, %r91, %r90;
	setp.lt.s32 	%p2, %r67, 1;
	mov.b32 	%r154, 0;
	@%p2 bra 	$L__BB4_44;
	mad.lo.s32 	%r93, %r2, %r66, %r4;
	add.s32 	%r94, %r93, %r3;
	mul.wide.s32 	%rd7, %r94, 4;
	add.s64 	%rd8, %rd1, %rd7;
	ld.global.f32 	%f61, [%rd8];
	and.b32  	%r5, %r67, 7;
	and.b32  	%r6, %r67, 3;
	and.b32  	%r7, %r67, 2147483640;
	and.b32  	%r8, %r67, 1;
	mov.b32 	%r150, 0;
	cvt.s64.s32 	%rd28, %r3;
	mov.u32 	%r154, %r150;
$L__BB4_3:
	setp.lt.u32 	%p3, %r67, 8;
	add.s32 	%r11, %r150, %r2;
	mad.lo.s32 	%r12, %r11, %r66, %r4;
	mul.lo.s32 	%r13, %r150, %r67;
	mov.b32 	%r170, 0;
	@%p3 bra 	$L__BB4_22;
	mov.b32 	%r152, 0;
	cvt.s64.s32 	%rd14, %r12;
$L__BB4_5:
	.pragma "nounroll";
	setp.ge.s32 	%p4, %r11, %r65;
	add.s32 	%r16, %r152, %r3;
	setp.ge.s32 	%p5, %r16, %r66;
	or.pred  	%p6, %p4, %p5;
	@%p6 bra 	$L__BB4_7;
	add.s32 	%r98, %r12, %r16;
	mul.wide.s32 	%rd9, %r98, 4;
	add.s64 	%rd10, %rd1, %rd9;
	ld.global.f32 	%f41, [%rd10];
	setp.gt.f32 	%p7, %f41, %f61;
	add.s32 	%r99, %r152, %r13;
	selp.f32 	%f61, %f41, %f61, %p7;
	selp.b32 	%r154, %r99, %r154, %p7;
$L__BB4_7:
	add.s32 	%r100, %r16, 1;
	setp.ge.s32 	%p9, %r100, %r66;
	cvt.s64.s32 	%rd12, %r152;
	add.s64 	%rd13, %rd12, %rd28;
	add.s64 	%rd15, %rd13, %rd14;
	shl.b64 	%rd16, %rd15, 2;
	add.s64 	%rd2, %rd1, %rd16;
	or.pred  	%p10, %p4, %p9;
	@%p10 bra 	$L__BB4_9;
	add.s32 	%r101, %r152, %r13;
	ld.global.f32 	%f42, [%rd2+4];
	setp.gt.f32 	%p11, %f42, %f61;
	add.s32 	%r102, %r101, 1;
	selp.f32 	%f61, %f42, %f61, %p11;
	selp.b32 	%r154, %r102, %r154, %p11;
$L__BB4_9:
	add.s32 	%r103, %r16, 2;
	setp.ge.s32 	%p13, %r103, %r66;
	or.pred  	%p14, %p4, %p13;
	@%p14 bra 	$L__BB4_11;
	add.s32 	%r104, %r152, %r13;
	ld.global.f32 	%f43, [%rd2+8];
	setp.gt.f32 	%p15, %f43, %f61;
	add.s32 	%r105, %r104, 2;
	selp.f32 	%f61, %f43, %f61, %p15;
	selp.b32 	%r154, %r105, %r154, %p15;
$L__BB4_11:
	add.s32 	%r106, %r16, 3;
	setp.ge.s32 	%p17, %r106, %r66;
	or.pred  	%p18, %p4, %p17;
	@%p18 bra 	$L__BB4_13;
	add.s32 	%r107, %r152, %r13;
	ld.global.f32 	%f44, [%rd2+12];
	setp.gt.f32 	%p19, %f44, %f61;
	add.s32 	%r108, %r107, 3;
	selp.f32 	%f61, %f44, %f61, %p19;
	selp.b32 	%r154, %r108, %r154, %p19;
$L__BB4_13:
	add.s32 	%r109, %r16, 4;
	setp.ge.s32 	%p21, %r109, %r66;
	or.pred  	%p22, %p4, %p21;
	@%p22 bra 	$L__BB4_15;
	add.s32 	%r110, %r152, %r13;
	ld.global.f32 	%f45, [%rd2+16];
	setp.gt.f32 	%p23, %f45, %f61;
	add.s32 	%r111, %r110, 4;
	selp.f32 	%f61, %f45, %f61, %p23;
	selp.b32 	%r154, %r111, %r154, %p23;
$L__BB4_15:
	add.s32 	%r112, %r16, 5;
	setp.ge.s32 	%p25, %r112, %r66;
	or.pred  	%p26, %p4, %p25;
	@%p26 bra 	$L__BB4_17;
	add.s32 	%r113, %r152, %r13;
	ld.global.f32 	%f46, [%rd2+20];
	setp.gt.f32 	%p27, %f46, %f61;
	add.s32 	%r114, %r113, 5;
	selp.f32 	%f61, %f46, %f61, %p27;
	selp.b32 	%r154, %r114, %r154, %p27;
$L__BB4_17:
	add.s32 	%r115, %r16, 6;
	setp.ge.s32 	%p29, %r115, %r66;
	or.pred  	%p30, %p4, %p29;
	@%p30 bra 	$L__BB4_19;
	add.s32 	%r116, %r152, %r13;
	ld.global.f32 	%f47, [%rd2+24];
	setp.gt.f32 	%p31, %f47, %f61;
	add.s32 	%r117, %r116, 6;
	selp.f32 	%f61, %f47, %f61, %p31;
	selp.b32 	%r154, %r117, %r154, %p31;
$L__BB4_19:
	add.s32 	%r118, %r16, 7;
	setp.ge.s32 	%p33, %r118, %r66;
	or.pred  	%p34, %p4, %p33;
	@%p34 bra 	$L__BB4_21;
	add.s32 	%r119, %r152, %r13;
	ld.global.f32 	%f48, [%rd2+28];
	setp.gt.f32 	%p35, %f48, %f61;
	add.s32 	%r120, %r119, 7;
	selp.f32 	%f61, %f48, %f61, %p35;
	selp.b32 	%r154, %r120, %r154, %p35;
$L__BB4_21:
	add.s32 	%r152, %r152, 8;
	setp.ne.s32 	%p36, %r152, %r7;
	mov.u32 	%r170, %r7;
	@%p36 bra 	$L__BB4_5;
$L__BB4_22:
	setp.eq.s32 	%p37, %r5, 0;
	@%p37 bra 	$L__BB4_43;
	add.s32 	%r122, %r5, -1;
	setp.lt.u32 	%p38, %r122, 3;
	@%p38 bra 	$L__BB4_33;
	setp.ge.s32 	%p39, %r11, %r65;
	add.s32 	%r37, %r170, %r3;
	setp.ge.s32 	%p40, %r37, %r66;
	or.pred  	%p41, %p39, %p40;
	@%p41 bra 	$L__BB4_26;
	add.s32 	%r124, %r12, %r37;
	mul.wide.s32 	%rd17, %r124, 4;
	add.s64 	%rd18, %rd1, %rd17;
	ld.global.f32 	%f50, [%rd18];
	setp.gt.f32 	%p42, %f50, %f61;
	add.s32 	%r125, %r170, %r13;
	selp.f32 	%f61, %f50, %f61, %p42;
	selp.b32 	%r154, %r125, %r154, %p42;
$L__BB4_26:
	add.s32 	%r126, %r37, 1;
	setp.ge.s32 	%p44, %r126, %r66;
	cvt.u64.u32 	%rd20, %r170;
	add.s64 	%rd21, %rd20, %rd28;
	cvt.s64.s32 	%rd22, %r12;
	add.s64 	%rd23, %rd21, %rd22;
	shl.b64 	%rd24, %rd23, 2;
	add.s64 	%rd3, %rd1, %rd24;
	or.pred  	%p45, %p39, %p44;
	@%p45 bra 	$L__BB4_28;
	add.s32 	%r127, %r170, %r13;
	ld.global.f32 	%f51, [%rd3+4];
	setp.gt.f32 	%p46, %f51, %f61;
	add.s32 	%r128, %r127, 1;
	selp.f32 	%f61, %f51, %f61, %p46;
	selp.b32 	%r154, %r128, %r154, %p46;
$L__BB4_28:
	add.s32 	%r129, %r37, 2;
	setp.ge.s32 	%p48, %r129, %r66;
	or.pred  	%p49, %p39, %p48;
	@%p49 bra 	$L__BB4_30;
	add.s32 	%r130, %r170, %r13;
	ld.global.f32 	%f52, [%rd3+8];
	setp.gt.f32 	%p50, %f52, %f61;
	add.s32 	%r131, %r130, 2;
	selp.f32 	%f61, %f52, %f61, %p50;
	selp.b32 	%r154, %r131, %r154, %p50;
$L__BB4_30:
	add.s32 	%r132, %r37, 3;
	setp.ge.s32 	%p52, %r132, %r66;
	or.pred  	%p53, %p39, %p52;
	@%p53 bra 	$L__BB4_32;
	add.s32 	%r133, %r170, %r13;
	ld.global.f32 	%f53, [%rd3+12];
	setp.gt.f32 	%p54, %f53, %f61;
	add.s32 	%r134, %r133, 3;
	selp.f32 	%f61, %f53, %f61, %p54;
	selp.b32 	%r154, %r134, %r154, %p54;
$L__BB4_32:
	add.s32 	%r170, %r170, 4;
$L__BB4_33:
	setp.eq.s32 	%p55, %r6, 0;
	@%p55 bra 	$L__BB4_43;
	setp.eq.s32 	%p56, %r6, 1;
	@%p56 bra 	$L__BB4_40;
	setp.ge.s32 	%p57, %r11, %r65;
	add.s32 	%r50, %r170, %r3;
	setp.ge.s32 	%p58, %r50, %r66;
	or.pred  	%p59, %p57, %p58;
	@%p59 bra 	$L__BB4_37;
	add.s32 	%r136, %r12, %r50;
	mul.wide.s32 	%rd25, %r136, 4;
	add.s64 	%rd26, %rd1, %rd25;
	ld.global.f32 	%f55, [%rd26];
	setp.gt.f32 	%p60, %f55, %f61;
	add.s32 	%r137, %r170, %r13;
	selp.f32 	%f61, %f55, %f61, %p60;
	selp.b32 	%r154, %r137, %r154, %p60;
$L__BB4_37:
	add.s32 	%r138, %r50, 1;
	setp.ge.s32 	%p62, %r138, %r66;
	or.pred  	%p63, %p57, %p62;
	@%p63 bra 	$L__BB4_39;
	add.s32 	%r139, %r170, %r13;
	cvt.s64.s32 	%rd27, %r12;
	cvt.s64.s32 	%rd29, %r170;
	add.s64 	%rd30, %rd29, %rd28;
	add.s64 	%rd31, %rd30, %rd27;
	shl.b64 	%rd32, %rd31, 2;
	add.s64 	%rd33, %rd1, %rd32;
	ld.global.f32 	%f56, [%rd33+4];
	setp.gt.f32 	%p64, %f56, %f61;
	add.s32 	%r140, %r139, 1;
	selp.f32 	%f61, %f56, %f61, %p64;
	selp.b32 	%r154, %r140, %r154, %p64;
$L__BB4_39:
	add.s32 	%r170, %r170, 2;
$L__BB4_40:
	setp.eq.s32 	%p65, %r8, 0;
	@%p65 bra 	$L__BB4_43;
	setp.ge.s32 	%p66, %r11, %r65;
	add.s32 	%r59, %r170, %r3;
	setp.ge.s32 	%p67, %r59, %r66;
	or.pred  	%p68, %p66, %p67;
	@%p68 bra 	$L__BB4_43;
	add.s32 	%r141, %r12, %r59;
	mul.wide.s32 	%rd34, %r141, 4;
	add.s64 	%rd35, %rd1, %rd34;
	ld.global.f32 	%f57, [%rd35];
	setp.gt.f32 	%p69, %f57, %f61;
	add.s32 	%r142, %r170, %r13;
	selp.f32 	%f61, %f57, %f61, %p69;
	selp.b32 	%r154, %r142, %r154, %p69;
$L__BB4_43:
	add.s32 	%r150, %r150, 1;
	setp.ne.s32 	%p70, %r150, %r67;
	@%p70 bra 	$L__BB4_3;
$L__BB4_44:
	ld.param.u64 	%rd42, [_Z15MaxPollBackwardPKfS0_Pfiiiiiii_param_1];
	div.s32 	%r143, %r154, %r67;
	add.s32 	%r144, %r143, %r2;
	mul.lo.s32 	%r145, %r143, %r67;
	sub.s32 	%r146, %r154, %r145;
	cvta.to.global.u64 	%rd36, %rd42;
	mul.wide.s32 	%rd37, %r1, 4;
	add.s64 	%rd38, %rd36, %rd37;
	ld.global.f32 	%f58, [%rd38];
	add.s32 	%r147, %r4, %r3;
	add.s32 	%r148, %r147, %r146;
	mad.lo.s32 	%r149, %r144, %r66, %r148;
	cvta.to.global.u64 	%rd39, %rd5;
	mul.wide.s32 	%rd40, %r149, 4;
	add.s64 	%rd41, %rd39, %rd40;
	st.global.f32 	[%rd41], %f58;
$L__BB4_45:
	ret;

}
	// .globl	_Z18ConvWeightBackwardPKfS0_PfS1_iiiiiiiii
.visible .entry _Z18ConvWeightBackwardPKfS0_PfS1_iiiiiiiii(
	.param .u64 .ptr .align 1 _Z18ConvWeightBackwardPKfS0_PfS1_iiiiiiiii_param_0,
	.param .u64 .ptr .align 1 _Z18ConvWeightBackwardPKfS0_PfS1_iiiiiiiii_param_1,
	.param .u64 .ptr .align 1 _Z18ConvWeightBackwardPKfS0_PfS1_iiiiiiiii_param_2,
	.param .u64 .ptr .align 1 _Z18ConvWeightBackwardPKfS0_PfS1_iiiiiiiii_param_3,
	.param .u32 _Z18ConvWeightBackwardPKfS0_PfS1_iiiiiiiii_param_4,
	.param .u32 _Z18ConvWeightBackwardPKfS0_PfS1_iiiiiiiii_param_5,
	.param .u32 _Z18ConvWeightBackwardPKfS0_PfS1_iiiiiiiii_param_6,
	.param .u32 _Z18ConvWeightBackwardPKfS0_PfS1_iiiiiiiii_param_7,
	.param .u32 _Z18ConvWeightBackwardPKfS0_PfS1_iiiiiiiii_param_8,
	.param .u32 _Z18ConvWeightBackwardPKfS0_PfS1_iiiiiiiii_param_9,
	.param .u32 _Z18ConvWeightBackwardPKfS0_PfS1_iiiiiiiii_param_10,
	.param .u32 _Z18ConvWeightBackwardPKfS0_PfS1_iiiiiiiii_param_11,
	.param .u32 _Z18ConvWeightBackwardPKfS0_PfS1_iiiiiiiii_param_12
)
{
	.reg .pred 	%p<24>;
	.reg .b32 	%r<299>;
	.reg .b32 	%f<100>;
	.reg .b64 	%rd<72>;

	ld.param.u64 	%rd5, [_Z18ConvWeightBackwardPKfS0_PfS1_iiiiiiiii_param_0];
	ld.param.u64 	%rd6, [_Z18ConvWeightBackwardPKfS0_PfS1_iiiiiiiii_param_1];
	ld.param.u64 	%rd4, [_Z18ConvWeightBackwardPKfS0_PfS1_iiiiiiiii_param_3];
	ld.param.u32 	%r41, [_Z18ConvWeightBackwardPKfS0_PfS1_iiiiiiiii_param_4];
	ld.param.u32 	%r42, [_Z18ConvWeightBackwardPKfS0_PfS1_iiiiiiiii_param_5];
	ld.param.u32 	%r43, [_Z18ConvWeightBackwardPKfS0_PfS1_iiiiiiiii_param_6];
	ld.param.u32 	%r44, [_Z18ConvWeightBackwardPKfS0_PfS1_iiiiiiiii_param_7];
	ld.param.u32 	%r45, [_Z18ConvWeightBackwardPKfS0_PfS1_iiiiiiiii_param_8];
	ld.param.u32 	%r46, [_Z18ConvWeightBackwardPKfS0_PfS1_iiiiiiiii_param_9];
	ld.param.u32 	%r47, [_Z18ConvWeightBackwardPKfS0_PfS1_iiiiiiiii_param_10];
	ld.param.u32 	%r48, [_Z18ConvWeightBackwardPKfS0_PfS1_iiiiiiiii_param_11];
	ld.param.u32 	%r49, [_Z18ConvWeightBackwardPKfS0_PfS1_iiiiiiiii_param_12];
	cvta.to.global.u64 	%rd1, %rd5;
	cvta.to.global.u64 	%rd2, %rd6;
	mul.lo.s32 	%r50, %r45, %r42;
	mul.lo.s32 	%r51, %r50, %r46;
	mul.lo.s32 	%r1, %r51, %r47;
	add.s32 	%r52, %r1, %r45;
	mov.u32 	%r53, %ctaid.x;
	mov.u32 	%r54, %ntid.x;
	mov.u32 	%r2, %tid.x;
	mad.lo.s32 	%r3, %r53, %r54, %r2;
	setp.ge.s32 	%p1, %r3, %r52;
	@%p1 bra 	$L__BB5_27;
	setp.ge.s32 	%p2, %r3, %r1;
	mov.f32 	%f99, 0f00000000;
	@%p2 bra 	$L__BB5_11;
	mul.lo.s32 	%r163, %r46, %r42;
	mul.lo.s32 	%r4, %r163, %r47;
	rem.s32 	%r164, %r3, %r4;
	mul.lo.s32 	%r165, %r47, %r46;
	div.s32 	%r5, %r164, %r165;
	mul.lo.s32 	%r166, %r5, %r165;
	sub.s32 	%r167, %r164, %r166;
	div.s32 	%r6, %r167, %r47;
	rem.s32 	%r7, %r164, %r47;
	mul.lo.s32 	%r168, %r48, %r41;
	mul.lo.s32 	%r8, %r168, %r49;
	setp.ge.s32 	%p11, %r2, %r8;
	@%p11 bra 	$L__BB5_23;
	mul.lo.s32 	%r9, %r49, %r48;
	mul.lo.s32 	%r10, %r48, %r45;
	div.s32 	%r169, %r3, %r4;
	mul.lo.s32 	%r11, %r169, %r9;
	not.b32 	%r170, %r2;
	add.s32 	%r12, %r8, %r170;
	shr.u32 	%r171, %r12, 5;
	add.s32 	%r13, %r171, 1;
	setp.lt.u32 	%p12, %r12, 96;
	mov.f32 	%f99, 0f00000000;
	mov.u32 	%r294, %r2;
	@%p12 bra 	$L__BB5_6;
	and.b32  	%r172, %r13, 268435452;
	neg.s32 	%r290, %r172;
	mov.f32 	%f99, 0f00000000;
	mov.u32 	%r294, %r2;
$L__BB5_5:
	.pragma "nounroll";
	div.s32 	%r173, %r294, %r9;
	mul.lo.s32 	%r174, %r173, %r9;
	sub.s32 	%r175, %r294, %r174;
	div.s32 	%r176, %r175, %r49;
	mul.lo.s32 	%r177, %r176, %r49;
	sub.s32 	%r178, %r175, %r177;
	mad.lo.s32 	%r179, %r10, %r173, %r176;
	add.s32 	%r180, %r178, %r11;
	mad.lo.s32 	%r181, %r179, %r49, %r180;
	mul.wide.s32 	%rd37, %r181, 4;
	add.s64 	%rd38, %rd2, %rd37;
	ld.global.f32 	%f58, [%rd38];
	add.s32 	%r182, %r178, %r7;
	mad.lo.s32 	%r183, %r173, %r42, %r5;
	add.s32 	%r184, %r176, %r6;
	mad.lo.s32 	%r185, %r183, %r43, %r184;
	mad.lo.s32 	%r186, %r185, %r44, %r182;
	mul.wide.s32 	%rd39, %r186, 4;
	add.s64 	%rd40, %rd1, %rd39;
	ld.global.f32 	%f59, [%rd40];
	fma.rn.f32 	%f60, %f58, %f59, %f99;
	add.s32 	%r187, %r294, 32;
	div.s32 	%r188, %r187, %r9;
	mul.lo.s32 	%r189, %r188, %r9;
	sub.s32 	%r190, %r187, %r189;
	div.s32 	%r191, %r190, %r49;
	mul.lo.s32 	%r192, %r191, %r49;
	sub.s32 	%r193, %r190, %r192;
	mad.lo.s32 	%r194, %r10, %r188, %r191;
	add.s32 	%r195, %r193, %r11;
	mad.lo.s32 	%r196, %r194, %r49, %r195;
	mul.wide.s32 	%rd41, %r196, 4;
	add.s64 	%rd42, %rd2, %rd41;
	ld.global.f32 	%f61, [%rd42];
	add.s32 	%r197, %r193, %r7;
	mad.lo.s32 	%r198, %r188, %r42, %r5;
	add.s32 	%r199, %r191, %r6;
	mad.lo.s32 	%r200, %r198, %r43, %r199;
	mad.lo.s32 	%r201, %r200, %r44, %r197;
	mul.wide.s32 	%rd43, %r201, 4;
	add.s64 	%rd44, %rd1, %rd43;
	ld.global.f32 	%f62, [%rd44];
	fma.rn.f32 	%f63, %f61, %f62, %f60;
	add.s32 	%r202, %r294, 64;
	div.s32 	%r203, %r202, %r9;
	mul.lo.s32 	%r204, %r203, %r9;
	sub.s32 	%r205, %r202, %r204;
	div.s32 	%r206, %r205, %r49;
	mul.lo.s32 	%r207, %r206, %r49;
	sub.s32 	%r208, %r205, %r207;
	mad.lo.s32 	%r209, %r10, %r203, %r206;
	add.s32 	%r210, %r208, %r11;
	mad.lo.s32 	%r211, %r209, %r49, %r210;
	mul.wide.s32 	%rd45, %r211, 4;
	add.s64 	%rd46, %rd2, %rd45;
	ld.global.f32 	%f64, [%rd46];
	add.s32 	%r212, %r208, %r7;
	mad.lo.s32 	%r213, %r203, %r42, %r5;
	add.s32 	%r214, %r206, %r6;
	mad.lo.s32 	%r215, %r213, %r43, %r214;
	mad.lo.s32 	%r216, %r215, %r44, %r212;
	mul.wide.s32 	%rd47, %r216, 4;
	add.s64 	%rd48, %rd1, %rd47;
	ld.global.f32 	%f65, [%rd48];
	fma.rn.f32 	%f66, %f64, %f65, %f63;
	add.s32 	%r217, %r294, 96;
	div.s32 	%r218, %r217, %r9;
	mul.lo.s32 	%r219, %r218, %r9;
	sub.s32 	%r220, %r217, %r219;
	div.s32 	%r221, %r220, %r49;
	mul.lo.s32 	%r222, %r221, %r49;
	sub.s32 	%r223, %r220, %r222;
	mad.lo.s32 	%r224, %r10, %r218, %r221;
	add.s32 	%r225, %r223, %r11;
	mad.lo.s32 	%r226, %r224, %r49, %r225;
	mul.wide.s32 	%rd49, %r226, 4;
	add.s64 	%rd50, %rd2, %rd49;
	ld.global.f32 	%f67, [%rd50];
	add.s32 	%r227, %r223, %r7;
	mad.lo.s32 	%r228, %r218, %r42, %r5;
	add.s32 	%r229, %r221, %r6;
	mad.lo.s32 	%r230, %r228, %r43, %r229;
	mad.lo.s32 	%r231, %r230, %r44, %r227;
	mul.wide.s32 	%rd51, %r231, 4;
	add.s64 	%rd52, %rd1, %rd51;
	ld.global.f32 	%f68, [%rd52];
	fma.rn.f32 	%f99, %f67, %f68, %f66;
	add.s32 	%r294, %r294, 128;
	add.s32 	%r290, %r290, 4;
	setp.eq.s32 	%p13, %r290, 0;
	@%p13 bra 	$L__BB5_6;
	bra.uni 	$L__BB5_5;
$L__BB5_6:
	and.b32  	%r232, %r13, 3;
	setp.eq.s32 	%p14, %r232, 0;
	@%p14 bra 	$L__BB5_23;
	setp.eq.s32 	%p15, %r232, 1;
	@%p15 bra 	$L__BB5_9;
	div.s32 	%r235, %r294, %r9;
	mul.lo.s32 	%r236, %r235, %r9;
	sub.s32 	%r237, %r294, %r236;
	div.s32 	%r238, %r237, %r49;
	mul.lo.s32 	%r239, %r238, %r49;
	sub.s32 	%r240, %r237, %r239;
	mad.lo.s32 	%r241, %r10, %r235, %r238;
	add.s32 	%r242, %r240, %r11;
	mad.lo.s32 	%r243, %r241, %r49, %r242;
	mul.wide.s32 	%rd53, %r243, 4;
	add.s64 	%rd54, %rd2, %rd53;
	ld.global.f32 	%f70, [%rd54];
	add.s32 	%r244, %r240, %r7;
	mad.lo.s32 	%r245, %r235, %r42, %r5;
	add.s32 	%r246, %r238, %r6;
	mad.lo.s32 	%r247, %r245, %r43, %r246;
	mad.lo.s32 	%r248, %r247, %r44, %r244;
	mul.wide.s32 	%rd55, %r248, 4;
	add.s64 	%rd56, %rd1, %rd55;
	ld.global.f32 	%f71, [%rd56];
	fma.rn.f32 	%f72, %f70, %f71, %f99;
	add.s32 	%r249, %r294, 32;
	div.s32 	%r250, %r249, %r9;
	mul.lo.s32 	%r251, %r250, %r9;
	sub.s32 	%r252, %r249, %r251;
	div.s32 	%r253, %r252, %r49;
	mul.lo.s32 	%r254, %r253, %r49;
	sub.s32 	%r255, %r252, %r254;
	mad.lo.s32 	%r256, %r10, %r250, %r253;
	add.s32 	%r257, %r255, %r11;
	mad.lo.s32 	%r258, %r256, %r49, %r257;
	mul.wide.s32 	%rd57, %r258, 4;
	add.s64 	%rd58, %rd2, %rd57;
	ld.global.f32 	%f73, [%rd58];
	add.s32 	%r259, %r255, %r7;
	mad.lo.s32 	%r260, %r250, %r42, %r5;
	add.s32 	%r261, %r253, %r6;
	mad.lo.s32 	%r262, %r260, %r43, %r261;
	mad.lo.s32 	%r263, %r262, %r44, %r259;
	mul.wide.s32 	%rd59, %r263, 4;
	add.s64 	%rd60, %rd1, %rd59;
	ld.global.f32 	%f74, [%rd60];
	fma.rn.f32 	%f99, %f73, %f74, %f72;
	add.s32 	%r294, %r294, 64;
$L__BB5_9:
	and.b32  	%r264, %r12, 32;
	setp.ne.s32 	%p16, %r264, 0;
	@%p16 bra 	$L__BB5_23;
	div.s32 	%r265, %r294, %r9;
	mul.lo.s32 	%r266, %r265, %r9;
	sub.s32 	%r267, %r294, %r266;
	div.s32 	%r268, %r267, %r49;
	mul.lo.s32 	%r269, %r268, %r49;
	sub.s32 	%r270, %r267, %r269;
	mad.lo.s32 	%r271, %r10, %r265, %r268;
	add.s32 	%r272, %r270, %r11;
	mad.lo.s32 	%r273, %r271, %r49, %r272;
	mul.wide.s32 	%rd61, %r273, 4;
	add.s64 	%rd62, %rd2, %rd61;
	ld.global.f32 	%f75, [%rd62];
	add.s32 	%r274, %r270, %r7;
	mad.lo.s32 	%r275, %r265, %r42, %r5;
	add.s32 	%r276, %r268, %r6;
	mad.lo.s32 	%r277, %r275, %r43, %r276;
	mad.lo.s32 	%r278, %r277, %r44, %r274;
	mul.wide.s32 	%rd63, %r278, 4;
	add.s64 	%rd64, %rd1, %rd63;
	ld.global.f32 	%f76, [%rd64];
	fma.rn.f32 	%f99, %f75, %f76, %f99;
	bra.uni 	$L__BB5_23;
$L__BB5_11:
	mul.lo.s32 	%r55, %r48, %r41;
	mul.lo.s32 	%r20, %r55, %r49;
	setp.ge.s32 	%p3, %r2, %r20;
	@%p3 bra 	$L__BB5_23;
	mul.lo.s32 	%r21, %r49, %r48;
	mul.lo.s32 	%r22, %r21, %r45;
	sub.s32 	%r56, %r3, %r1;
	mul.lo.s32 	%r23, %r21, %r56;
	not.b32 	%r57, %r2;
	add.s32 	%r24, %r20, %r57;
	shr.u32 	%r58, %r24, 5;
	add.s32 	%r25, %r58, 1;
	and.b32  	%r26, %r25, 7;
	setp.lt.u32 	%p4, %r24, 224;
	mov.f32 	%f99, 0f00000000;
	mov.u32 	%r296, %r2;
	@%p4 bra 	$L__BB5_15;
	and.b32  	%r59, %r25, 268435448;
	neg.s32 	%r292, %r59;
	mov.f32 	%f99, 0f00000000;
	mov.u32 	%r296, %r2;
$L__BB5_14:
	.pragma "nounroll";
	div.s32 	%r60, %r296, %r21;
	mul.lo.s32 	%r62, %r60, %r21;
	sub.s32 	%r63, %r296, %r62;
	mad.lo.s32 	%r64, %r22, %r60, %r23;
	add.s32 	%r65, %r64, %r63;
	mul.wide.s32 	%rd7, %r65, 4;
	add.s64 	%rd8, %rd2, %rd7;
	ld.global.f32 	%f26, [%rd8];
	add.f32 	%f27, %f99, %f26;
	add.s32 	%r66, %r296, 32;
	div.s32 	%r67, %r66, %r21;
	mul.lo.s32 	%r69, %r67, %r21;
	sub.s32 	%r70, %r66, %r69;
	mad.lo.s32 	%r71, %r22, %r67, %r23;
	add.s32 	%r72, %r71, %r70;
	mul.wide.s32 	%rd9, %r72, 4;
	add.s64 	%rd10, %rd2, %rd9;
	ld.global.f32 	%f28, [%rd10];
	add.f32 	%f29, %f27, %f28;
	add.s32 	%r73, %r296, 64;
	div.s32 	%r74, %r73, %r21;
	mul.lo.s32 	%r76, %r74, %r21;
	sub.s32 	%r77, %r73, %r76;
	mad.lo.s32 	%r78, %r22, %r74, %r23;
	add.s32 	%r79, %r78, %r77;
	mul.wide.s32 	%rd11, %r79, 4;
	add.s64 	%rd12, %rd2, %rd11;
	ld.global.f32 	%f30, [%rd12];
	add.f32 	%f31, %f29, %f30;
	add.s32 	%r80, %r296, 96;
	div.s32 	%r81, %r80, %r21;
	mul.lo.s32 	%r83, %r81, %r21;
	sub.s32 	%r84, %r80, %r83;
	mad.lo.s32 	%r85, %r22, %r81, %r23;
	add.s32 	%r86, %r85, %r84;
	mul.wide.s32 	%rd13, %r86, 4;
	add.s64 	%rd14, %rd2, %rd13;
	ld.global.f32 	%f32, [%rd14];
	add.f32 	%f33, %f31, %f32;
	add.s32 	%r87, %r296, 128;
	div.s32 	%r88, %r87, %r21;
	mul.lo.s32 	%r90, %r88, %r21;
	sub.s32 	%r91, %r87, %r90;
	mad.lo.s32 	%r92, %r22, %r88, %r23;
	add.s32 	%r93, %r92, %r91;
	mul.wide.s32 	%rd15, %r93, 4;
	add.s64 	%rd16, %rd2, %rd15;
	ld.global.f32 	%f34, [%rd16];
	add.f32 	%f35, %f33, %f34;
	add.s32 	%r94, %r296, 160;
	div.s32 	%r95, %r94, %r21;
	mul.lo.s32 	%r97, %r95, %r21;
	sub.s32 	%r98, %r94, %r97;
	mad.lo.s32 	%r99, %r22, %r95, %r23;
	add.s32 	%r100, %r99, %r98;
	mul.wide.s32 	%rd17, %r100, 4;
	add.s64 	%rd18, %rd2, %rd17;
	ld.global.f32 	%f36, [%rd18];
	add.f32 	%f37, %f35, %f36;
	add.s32 	%r101, %r296, 192;
	div.s32 	%r102, %r101, %r21;
	mul.lo.s32 	%r104, %r102, %r21;
	sub.s32 	%r105, %r101, %r104;
	mad.lo.s32 	%r106, %r22, %r102, %r23;
	add.s32 	%r107, %r106, %r105;
	mul.wide.s32 	%rd19, %r107, 4;
	add.s64 	%rd20, %rd2, %rd19;
	ld.global.f32 	%f38, [%rd20];
	add.f32 	%f39, %f37, %f38;
	add.s32 	%r108, %r296, 224;
	div.s32 	%r109, %r108, %r21;
	mul.lo.s32 	%r111, %r109, %r21;
	sub.s32 	%r112, %r108, %r111;
	mad.lo.s32 	%r113, %r22, %r109, %r23;
	add.s32 	%r114, %r113, %r112;
	mul.wide.s32 	%rd21, %r114, 4;
	add.s64 	%rd22, %rd2, %rd21;
	ld.global.f32 	%f40, [%rd22];
	add.f32 	%f99, %f39, %f40;
	add.s32 	%r296, %r296, 256;
	add.s32 	%r292, %r292, 8;
	setp.eq.s32 	%p5, %r292, 0;
	@%p5 bra 	$L__BB5_15;
	bra.uni 	$L__BB5_14;
$L__BB5_15:
	setp.eq.s32 	%p6, %r26, 0;
	@%p6 bra 	$L__BB5_23;
	setp.lt.u32 	%p7, %r26, 4;
	@%p7 bra 	$L__BB5_18;
	div.s32 	%r115, %r296, %r21;
	mul.lo.s32 	%r117, %r115, %r21;
	sub.s32 	%r118, %r296, %r117;
	mad.lo.s32 	%r119, %r22, %r115, %r23;
	add.s32 	%r120, %r119, %r118;
	mul.wide.s32 	%rd23, %r120, 4;
	add.s64 	%rd24, %rd2, %rd23;
	ld.global.f32 	%f42, [%rd24];
	add.f32 	%f43, %f99, %f42;
	add.s32 	%r121, %r296, 32;
	div.s32 	%r122, %r121, %r21;
	mul.lo.s32 	%r123, %r122, %r21;
	sub.s32 	%r124, %r121, %r123;
	mad.lo.s32 	%r126, %r22, %r122, %r23;
	add.s32 	%r127, %r126, %r124;
	mul.wide.s32 	%rd25, %r127, 4;
	add.s64 	%rd26, %rd2, %rd25;
	ld.global.f32 	%f44, [%rd26];
	add.f32 	%f45, %f43, %f44;
	add.s32 	%r128, %r296, 64;
	div.s32 	%r129, %r128, %r21;
	mul.lo.s32 	%r131, %r129, %r21;
	sub.s32 	%r132, %r128, %r131;
	mad.lo.s32 	%r133, %r22, %r129, %r23;
	add.s32 	%r134, %r133, %r132;
	mul.wide.s32 	%rd27, %r134, 4;
	add.s64 	%rd28, %rd2, %rd27;
	ld.global.f32 	%f46, [%rd28];
	add.f32 	%f47, %f45, %f46;
	add.s32 	%r135, %r296, 96;
	div.s32 	%r136, %r135, %r21;
	mul.lo.s32 	%r138, %r136, %r21;
	sub.s32 	%r139, %r135, %r138;
	mad.lo.s32 	%r140, %r22, %r136, %r23;
	add.s32 	%r141, %r140, %r139;
	mul.wide.s32 	%rd29, %r141, 4;
	add.s64 	%rd30, %rd2, %rd29;
	ld.global.f32 	%f48, [%rd30];
	add.f32 	%f99, %f47, %f48;
	add.s32 	%r296, %r296, 128;
$L__BB5_18:
	and.b32  	%r142, %r25, 3;
	setp.eq.s32 	%p8, %r142, 0;
	@%p8 bra 	$L__BB5_23;
	setp.eq.s32 	%p9, %r142, 1;
	@%p9 bra 	$L__BB5_21;
	div.s32 	%r143, %r296, %r21;
	mul.lo.s32 	%r145, %r143, %r21;
	sub.s32 	%r146, %r296, %r145;
	mad.lo.s32 	%r147, %r22, %r143, %r23;
	add.s32 	%r148, %r147, %r146;
	mul.wide.s32 	%rd31, %r148, 4;
	add.s64 	%rd32, %rd2, %rd31;
	ld.global.f32 	%f50, [%rd32];
	add.f32 	%f51, %f99, %f50;
	add.s32 	%r149, %r296, 32;
	div.s32 	%r150, %r149, %r21;
	mul.lo.s32 	%r151, %r150, %r21;
	sub.s32 	%r152, %r149, %r151;
	mad.lo.s32 	%r154, %r22, %r150, %r23;
	add.s32 	%r155, %r154, %r152;
	mul.wide.s32 	%rd33, %r155, 4;
	add.s64 	%rd34, %rd2, %rd33;
	ld.global.f32 	%f52, [%rd34];
	add.f32 	%f99, %f51, %f52;
	add.s32 	%r296, %r296, 64;
$L__BB5_21:
	and.b32  	%r156, %r24, 32;
	setp.ne.s32 	%p10, %r156, 0;
	@%p10 bra 	$L__BB5_23;
	div.s32 	%r157, %r296, %r21;
	mul.lo.s32 	%r159, %r157, %r21;
	sub.s32 	%r160, %r296, %r159;
	mad.lo.s32 	%r161, %r22, %r157, %r23;
	add.s32 	%r162, %r161, %r160;
	mul.wide.s32 	%rd35, %r162, 4;
	add.s64 	%rd36, %rd2, %rd35;
	ld.global.f32 	%f53, [%rd36];
	add.f32 	%f99, %f99, %f53;
$L__BB5_23:
	mov.b32 	%r279, %f99;
	shfl.sync.down.b32	%r280|%p17, %r279, 16, 31, -1;
	mov.b32 	%f77, %r280;
	add.f32 	%f78, %f99, %f77;
	mov.b32 	%r281, %f78;
	shfl.sync.down.b32	%r282|%p18, %r281, 8, 31, -1;
	mov.b32 	%f79, %r282;
	add.f32 	%f80, %f78, %f79;
	mov.b32 	%r283, %f80;
	shfl.sync.down.b32	%r284|%p19, %r283, 4, 31, -1;
	mov.b32 	%f81, %r284;
	add.f32 	%f82, %f80, %f81;
	mov.b32 	%r285, %f82;
	shfl.sync.down.b32	%r286|%p20, %r285, 2, 31, -1;
	mov.b32 	%f83, %r286;
	add.f32 	%f84, %f82, %f83;
	mov.b32 	%r287, %f84;
	shfl.sync.down.b32	%r288|%p21, %r287, 1, 31, -1;
	mov.b32 	%f85, %r288;
	add.f32 	%f21, %f84, %f85;
	setp.ne.s32 	%p22, %r2, 0;
	@%p22 bra 	$L__BB5_27;
	setp.ge.s32 	%p23, %r3, %r1;
	@%p23 bra 	$L__BB5_26;
	ld.param.u64 	%rd71, [_Z18ConvWeightBackwardPKfS0_PfS1_iiiiiiiii_param_2];
	cvta.to.global.u64 	%rd68, %rd71;
	mul.wide.s32 	%rd69, %r3, 4;
	add.s64 	%rd70, %rd68, %rd69;
	st.global.f32 	[%rd70], %f21;
	bra.uni 	$L__BB5_27;
$L__BB5_26:
	sub.s32 	%r289, %r3, %r1;
	cvta.to.global.u64 	%rd65, %rd4;
	mul.wide.s32 	%rd66, %r289, 4;
	add.s64 	%rd67, %rd65, %rd66;
	st.global.f32 	[%rd67], %f21;
$L__BB5_27:
	ret;

}
	// .globl	_Z17ConvLayerBackwardPKfS0_Pfiiiiiiiii
.visible .entry _Z17ConvLayerBackwardPKfS0_Pfiiiiiiiii(
	.param .u64 .ptr .align 1 _Z17ConvLayerBackwardPKfS0_Pfiiiiiiiii_param_0,
	.param .u64 .ptr .align 1 _Z17ConvLayerBackwardPKfS0_Pfiiiiiiiii_param_1,
	.param .u64 .ptr .align 1 _Z17ConvLayerBackwardPKfS0_Pfiiiiiiiii_param_2,
	.param .u32 _Z17ConvLayerBackwardPKfS0_Pfiiiiiiiii_param_3,
	.param .u32 _Z17ConvLayerBackwardPKfS0_Pfiiiiiiiii_param_4,
	.param .u32 _Z17ConvLayerBackwardPKfS0_Pfiiiiiiiii_param_5,
	.param .u32 _Z17ConvLayerBackwardPKfS0_Pfiiiiiiiii_param_6,
	.param .u32 _Z17ConvLayerBackwardPKfS0_Pfiiiiiiiii_param_7,
	.param .u32 _Z17ConvLayerBackwardPKfS0_Pfiiiiiiiii_param_8,
	.param .u32 _Z17ConvLayerBackwardPKfS0_Pfiiiiiiiii_param_9,
	.param .u32 _Z17ConvLayerBackwardPKfS0_Pfiiiiiiiii_param_10,
	.param .u32 _Z17ConvLayerBackwardPKfS0_Pfiiiiiiiii_param_11
)
{
	.reg .pred 	%p<112>;
	.reg .b32 	%r<88>;
	.reg .b32 	%f<103>;
	.reg .b64 	%rd<26>;

	ld.param.u64 	%rd10, [_Z17ConvLayerBackwardPKfS0_Pfiiiiiiiii_param_0];
	ld.param.u64 	%rd11, [_Z17ConvLayerBackwardPKfS0_Pfiiiiiiiii_param_1];
	ld.param.u32 	%r30, [_Z17ConvLayerBackwardPKfS0_Pfiiiiiiiii_param_3];
	ld.param.u32 	%r22, [_Z17ConvLayerBackwardPKfS0_Pfiiiiiiiii_param_4];
	ld.param.u32 	%r24, [_Z17ConvLayerBackwardPKfS0_Pfiiiiiiiii_param_6];
	ld.param.u32 	%r25, [_Z17ConvLayerBackwardPKfS0_Pfiiiiiiiii_param_7];
	ld.param.u32 	%r26, [_Z17ConvLayerBackwardPKfS0_Pfiiiiiiiii_param_8];
	ld.param.u32 	%r27, [_Z17ConvLayerBackwardPKfS0_Pfiiiiiiiii_param_9];
	ld.param.u32 	%r28, [_Z17ConvLayerBackwardPKfS0_Pfiiiiiiiii_param_10];
	ld.param.u32 	%r29, [_Z17ConvLayerBackwardPKfS0_Pfiiiiiiiii_param_11];
	cvta.to.global.u64 	%rd1, %rd11;
	cvta.to.global.u64 	%rd2, %rd10;
	mov.u32 	%r1, %ctaid.x;
	setp.ge.s32 	%p2, %r1, %r30;
	@%p2 bra 	$L__BB6_49;
	ld.param.u32 	%r80, [_Z17ConvLayerBackwardPKfS0_Pfiiiiiiiii_param_5];
	mov.u32 	%r2, %tid.z;
	mov.u32 	%r3, %tid.y;
	mov.u32 	%r4, %tid.x;
	setp.ge.s32 	%p3, %r2, %r22;
	setp.ge.s32 	%p4, %r3, %r80;
	or.pred  	%p5, %p3, %p4;
	setp.ge.s32 	%p6, %r4, %r24;
	or.pred  	%p7, %p5, %p6;
	mov.f32 	%f81, 0f00000000;
	@%p7 bra 	$L__BB6_49;
	setp.lt.s32 	%p8, %r25, 1;
	@%p8 bra 	$L__BB6_48;
	min.s32 	%r31, %r26, %r27;
	setp.lt.s32 	%p9, %r31, 1;
	@%p9 bra 	$L__BB6_48;
	and.b32  	%r5, %r27, 7;
	and.b32  	%r6, %r27, 2147483640;
	mov.f32 	%f81, 0f00000000;
	mov.b32 	%r82, 0;
$L__BB6_5:
	mad.lo.s32 	%r34, %r82, %r22, %r2;
	mul.lo.s32 	%r8, %r34, %r26;
	mov.b32 	%r83, 0;
$L__BB6_6:
	setp.lt.u32 	%p10, %r27, 8;
	sub.s32 	%r36, %r3, %r83;
	setp.gt.s32 	%p11, %r36, -1;
	setp.lt.s32 	%p12, %r36, %r28;
	and.pred  	%p1, %p11, %p12;
	mad.lo.s32 	%r37, %r25, %r1, %r82;
	mad.lo.s32 	%r38, %r37, %r28, %r36;
	mul.lo.s32 	%r10, %r38, %r29;
	add.s32 	%r39, %r8, %r83;
	mul.lo.s32 	%r11, %r39, %r27;
	mov.b32 	%r86, 0;
	@%p10 bra 	$L__BB6_25;
	mov.b32 	%r84, 0;
$L__BB6_8:
	.pragma "nounroll";
	sub.s32 	%r41, %r4, %r84;
	setp.gt.s32 	%p13, %r41, -1;
	setp.lt.s32 	%p14, %r41, %r29;
	and.pred  	%p15, %p13, %p14;
	and.pred  	%p17, %p1, %p15;
	add.s32 	%r42, %r41, %r10;
	mul.wide.s32 	%rd12, %r42, 4;
	add.s64 	%rd3, %rd2, %rd12;
	add.s32 	%r43, %r84, %r11;
	mul.wide.s32 	%rd13, %r43, 4;
	add.s64 	%rd4, %rd1, %rd13;
	not.pred 	%p18, %p17;
	@%p18 bra 	$L__BB6_10;
	ld.global.f32 	%f45, [%rd3];
	ld.global.f32 	%f46, [%rd4];
	fma.rn.f32 	%f81, %f45, %f46, %f81;
$L__BB6_10:
	not.b32 	%r44, %r84;
	add.s32 	%r45, %r4, %r44;
	setp.gt.s32 	%p19, %r45, -1;
	setp.lt.s32 	%p20, %r45, %r29;
	and.pred  	%p21, %p19, %p20;
	and.pred  	%p23, %p1, %p21;
	not.pred 	%p24, %p23;
	@%p24 bra 	$L__BB6_12;
	ld.global.f32 	%f47, [%rd3+-4];
	ld.global.f32 	%f48, [%rd4+4];
	fma.rn.f32 	%f81, %f47, %f48, %f81;
$L__BB6_12:
	add.s32 	%r47, %r41, -2;
	setp.gt.s32 	%p25, %r47, -1;
	setp.lt.s32 	%p26, %r47, %r29;
	and.pred  	%p27, %p25, %p26;
	and.pred  	%p29, %p1, %p27;
	not.pred 	%p30, %p29;
	@%p30 bra 	$L__BB6_14;
	ld.global.f32 	%f49, [%rd3+-8];
	ld.global.f32 	%f50, [%rd4+8];
	fma.rn.f32 	%f81, %f49, %f50, %f81;
$L__BB6_14:
	add.s32 	%r49, %r41, -3;
	setp.gt.s32 	%p31, %r49, -1;
	setp.lt.s32 	%p32, %r49, %r29;
	and.pred  	%p33, %p31, %p32;
	and.pred  	%p35, %p1, %p33;
	not.pred 	%p36, %p35;
	@%p36 bra 	$L__BB6_16;
	ld.global.f32 	%f51, [%rd3+-12];
	ld.global.f32 	%f52, [%rd4+12];
	fma.rn.f32 	%f81, %f51, %f52, %f81;
$L__BB6_16:
	add.s32 	%r51, %r41, -4;
	setp.gt.s32 	%p37, %r51, -1;
	setp.lt.s32 	%p38, %r51, %r29;
	and.pred  	%p39, %p37, %p38;
	and.pred  	%p41, %p1, %p39;
	not.pred 	%p42, %p41;
	@%p42 bra 	$L__BB6_18;
	ld.global.f32 	%f53, [%rd3+-16];
	ld.global.f32 	%f54, [%rd4+16];
	fma.rn.f32 	%f81, %f53, %f54, %f81;
$L__BB6_18:
	add.s32 	%r53, %r41, -5;
	setp.gt.s32 	%p43, %r53, -1;
	setp.lt.s32 	%p44, %r53, %r29;
	and.pred  	%p45, %p43, %p44;
	and.pred  	%p47, %p1, %p45;
	not.pred 	%p48, %p47;
	@%p48 bra 	$L__BB6_20;
	ld.global.f32 	%f55, [%rd3+-20];
	ld.global.f32 	%f56, [%rd4+20];
	fma.rn.f32 	%f81, %f55, %f56, %f81;
$L__BB6_20:
	add.s32 	%r55, %r41, -6;
	setp.gt.s32 	%p49, %r55, -1;
	setp.lt.s32 	%p50, %r55, %r29;
	and.pred  	%p51, %p49, %p50;
	and.pred  	%p53, %p1, %p51;
	not.pred 	%p54, %p53;
	@%p54 bra 	$L__BB6_22;
	ld.global.f32 	%f57, [%rd3+-24];
	ld.global.f32 	%f58, [%rd4+24];
	fma.rn.f32 	%f81, %f57, %f58, %f81;
$L__BB6_22:
	add.s32 	%r57, %r41, -7;
	setp.gt.s32 	%p55, %r57, -1;
	setp.lt.s32 	%p56, %r57, %r29;
	and.pred  	%p57, %p55, %p56;
	and.pred  	%p59, %p1, %p57;
	not.pred 	%p60, %p59;
	@%p60 bra 	$L__BB6_24;
	ld.global.f32 	%f59, [%rd3+-28];
	ld.global.f32 	%f60, [%rd4+28];
	fma.rn.f32 	%f81, %f59, %f60, %f81;
$L__BB6_24:
	add.s32 	%r84, %r84, 8;
	setp.ne.s32 	%p61, %r84, %r6;
	mov.u32 	%r86, %r6;
	@%p61 bra 	$L__BB6_8;
$L__BB6_25:
	setp.eq.s32 	%p62, %r5, 0;
	@%p62 bra 	$L__BB6_46;
	add.s32 	%r58, %r5, -1;
	setp.lt.u32 	%p63, %r58, 3;
	@%p63 bra 	$L__BB6_36;
	sub.s32 	%r59, %r4, %r86;
	setp.gt.s32 	%p64, %r59, -1;
	setp.lt.s32 	%p65, %r59, %r29;
	and.pred  	%p66, %p64, %p65;
	and.pred  	%p68, %p1, %p66;
	add.s32 	%r60, %r59, %r10;
	mul.wide.s32 	%rd14, %r60, 4;
	add.s64 	%rd5, %rd2, %rd14;
	add.s32 	%r61, %r86, %r11;
	mul.wide.s32 	%rd15, %r61, 4;
	add.s64 	%rd6, %rd1, %rd15;
	not.pred 	%p69, %p68;
	@%p69 bra 	$L__BB6_29;
	ld.global.f32 	%f62, [%rd5];
	ld.global.f32 	%f63, [%rd6];
	fma.rn.f32 	%f81, %f62, %f63, %f81;
$L__BB6_29:
	not.b32 	%r62, %r86;
	add.s32 	%r63, %r4, %r62;
	setp.gt.s32 	%p70, %r63, -1;
	setp.lt.s32 	%p71, %r63, %r29;
	and.pred  	%p72, %p70, %p71;
	and.pred  	%p74, %p1, %p72;
	not.pred 	%p75, %p74;
	@%p75 bra 	$L__BB6_31;
	ld.global.f32 	%f64, [%rd5+-4];
	ld.global.f32 	%f65, [%rd6+4];
	fma.rn.f32 	%f81, %f64, %f65, %f81;
$L__BB6_31:
	add.s32 	%r65, %r59, -2;
	setp.gt.s32 	%p76, %r65, -1;
	setp.lt.s32 	%p77, %r65, %r29;
	and.pred  	%p78, %p76, %p77;
	and.pred  	%p80, %p1, %p78;
	not.pred 	%p81, %p80;
	@%p81 bra 	$L__BB6_33;
	ld.global.f32 	%f66, [%rd5+-8];
	ld.global.f32 	%f67, [%rd6+8];
	fma.rn.f32 	%f81, %f66, %f67, %f81;
$L__BB6_33:
	add.s32 	%r67, %r59, -3;
	setp.gt.s32 	%p82, %r67, -1;
	setp.lt.s32 	%p83, %r67, %r29;
	and.pred  	%p84, %p82, %p83;
	and.pred  	%p86, %p1, %p84;
	not.pred 	%p87, %p86;
	@%p87 bra 	$L__BB6_35;
	ld.global.f32 	%f68, [%rd5+-12];
	ld.global.f32 	%f69, [%rd6+12];
	fma.rn.f32 	%f81, %f68, %f69, %f81;
$L__BB6_35:
	add.s32 	%r86, %r86, 4;
$L__BB6_36:
	and.b32  	%r68, %r27, 3;
	setp.eq.s32 	%p88, %r68, 0;
	@%p88 bra 	$L__BB6_46;
	setp.eq.s32 	%p89, %r68, 1;
	@%p89 bra 	$L__BB6_43;
	sub.s32 	%r69, %r4, %r86;
	setp.gt.s32 	%p90, %r69, -1;
	setp.lt.s32 	%p91, %r69, %r29;
	and.pred  	%p92, %p90, %p91;
	and.pred  	%p94, %p1, %p92;
	add.s32 	%r70, %r69, %r10;
	mul.wide.s32 	%rd16, %r70, 4;
	add.s64 	%rd7, %rd2, %rd16;
	add.s32 	%r71, %r86, %r11;
	mul.wide.s32 	%rd17, %r71, 4;
	add.s64 	%rd8, %rd1, %rd17;
	not.pred 	%p95, %p94;
	@%p95 bra 	$L__BB6_40;
	ld.global.f32 	%f71, [%rd7];
	ld.global.f32 	%f72, [%rd8];
	fma.rn.f32 	%f81, %f71, %f72, %f81;
$L__BB6_40:
	not.b32 	%r72, %r86;
	add.s32 	%r73, %r4, %r72;
	setp.gt.s32 	%p96, %r73, -1;
	setp.lt.s32 	%p97, %r73, %r29;
	and.pred  	%p98, %p96, %p97;
	and.pred  	%p100, %p1, %p98;
	not.pred 	%p101, %p100;
	@%p101 bra 	$L__BB6_42;
	ld.global.f32 	%f73, [%rd7+-4];
	ld.global.f32 	%f74, [%rd8+4];
	fma.rn.f32 	%f81, %f73, %f74, %f81;
$L__BB6_42:
	add.s32 	%r86, %r86, 2;
$L__BB6_43:
	and.b32  	%r74, %r27, 1;
	setp.eq.b32 	%p102, %r74, 1;
	not.pred 	%p103, %p102;
	@%p103 bra 	$L__BB6_46;
	sub.s32 	%r19, %r4, %r86;
	setp.gt.s32 	%p104, %r19, -1;
	setp.lt.s32 	%p105, %r19, %r29;
	and.pred  	%p106, %p104, %p105;
	and.pred  	%p108, %p1, %p106;
	not.pred 	%p109, %p108;
	@%p109 bra 	$L__BB6_46;
	add.s32 	%r75, %r19, %r10;
	mul.wide.s32 	%rd18, %r75, 4;
	add.s64 	%rd19, %rd2, %rd18;
	ld.global.f32 	%f75, [%rd19];
	add.s32 	%r76, %r86, %r11;
	mul.wide.s32 	%rd20, %r76, 4;
	add.s64 	%rd21, %rd1, %rd20;
	ld.global.f32 	%f76, [%rd21];
	fma.rn.f32 	%f81, %f75, %f76, %f81;
$L__BB6_46:
	add.s32 	%r83, %r83, 1;
	setp.ne.s32 	%p110, %r83, %r26;
	@%p110 bra 	$L__BB6_6;
	add.s32 	%r82, %r82, 1;
	setp.ne.s32 	%p111, %r82, %r25;
	@%p111 bra 	$L__BB6_5;
$L__BB6_48:
	ld.param.u32 	%r81, [_Z17ConvLayerBackwardPKfS0_Pfiiiiiiiii_param_5];
	ld.param.u64 	%rd25, [_Z17ConvLayerBackwardPKfS0_Pfiiiiiiiii_param_2];
	mad.lo.s32 	%r77, %r22, %r1, %r2;
	mad.lo.s32 	%r78, %r77, %r81, %r3;
	mad.lo.s32 	%r79, %r78, %r24, %r4;
	cvta.to.global.u64 	%rd22, %rd25;
	mul.wide.s32 	%rd23, %r79, 4;
	add.s64 	%rd24, %rd22, %rd23;
	st.global.f32 	[%rd24], %f81;
$L__BB6_49:
	ret;

}
	// .globl	_Z11SGDBackwardPfPKffi
.visible .entry _Z11SGDBackwardPfPKffi(
	.param .u64 .ptr .align 1 _Z11SGDBackwardPfPKffi_param_0,
	.param .u64 .ptr .align 1 _Z11SGDBackwardPfPKffi_param_1,
	.param .f32 _Z11SGDBackwardPfPKffi_param_2,
	.param .u32 _Z11SGDBackwardPfPKffi_param_3
)
{
	.reg .pred 	%p<2>;
	.reg .b32 	%r<6>;
	.reg .b32 	%f<6>;
	.reg .b64 	%rd<8>;

	ld.param.u64 	%rd1, [_Z11SGDBackwardPfPKffi_param_0];
	ld.param.u64 	%rd2, [_Z11SGDBackwardPfPKffi_param_1];
	ld.param.f32 	%f1, [_Z11SGDBackwardPfPKffi_param_2];
	ld.param.u32 	%r2, [_Z11SGDBackwardPfPKffi_param_3];
	mov.u32 	%r3, %ctaid.x;
	mov.u32 	%r4, %ntid.x;
	mov.u32 	%r5, %tid.x;
	mad.lo.s32 	%r1, %r3, %r4, %r5;
	setp.ge.s32 	%p1, %r1, %r2;
	@%p1 bra 	$L__BB7_2;
	cvta.to.global.u64 	%rd3, %rd2;
	cvta.to.global.u64 	%rd4, %rd1;
	mul.wide.s32 	%rd5, %r1, 4;
	add.s64 	%rd6, %rd3, %rd5;
	ld.global.f32 	%f2, [%rd6];
	mul.f32 	%f3, %f1, %f2;
	add.s64 	%rd7, %rd4, %rd5;
	ld.global.f32 	%f4, [%rd7];
	sub.f32 	%f5, %f4, %f3;
	st.global.f32 	[%rd7], %f5;
$L__BB7_2:
	ret;

}


// ===== COMPILED SASS (sm_100) =====

	.target	sm_100

	.elftype	@"ET_EXEC"


//--------------------- .note.nv.tkinfo           --------------------------
	.section	.note.nv.tkinfo,"",@"SHT_NOTE"
	.sectionflags	@"SHF_NOTE_NV_TKINFO"
	.tkinfo
        /*0018*/ 	.word	0x00000002
        /*0030*/ 	.string	""
        /*0030*/ 	.string	"ptxas"
        /*0030*/ 	.string	"Cuda compilation tools, release 13.0, V13.0.88"
        /*0030*/ 	.string	"Build cuda_13.0.r13.0/compiler.36424714_0"
        /*0030*/ 	.string	"-arch sm_100 -m 64 "



//--------------------- .note.nv.cuinfo           --------------------------
	.section	.note.nv.cuinfo,"",@"SHT_NOTE"
	.sectionflags	@"SHF_NOTE_NV_CUINFO"
        /*0018*/ 	.short	0x0002
        /*001a*/ 	.short	0x0064
        /*001c*/ 	.short	0x0082
	.zero		2


//--------------------- .nv.info                  --------------------------
	.section	.nv.info,"",@"SHT_CUDA_INFO"
	.align	4


	//----- nvinfo : EIATTR_REGCOUNT
	.align		4
        /*0000*/ 	.byte	0x04, 0x2f
        /*0002*/ 	.short	(.L_1 - .L_0)
	.align		4
.L_0:
        /*0004*/ 	.word	index@(_Z20SoftmaxCrossBackwardPfPKfPKiii)
        /*0008*/ 	.word	0x0000000e


	//----- nvinfo : EIATTR_FRAME_SIZE
	.align		4
.L_1:
        /*000c*/ 	.byte	0x04, 0x11
        /*000e*/ 	.short	(.L_3 - .L_2)
	.align		4
.L_2:
        /*0010*/ 	.word	index@(_Z20SoftmaxCrossBackwardPfPKfPKiii)
        /*0014*/ 	.word	0x00000000


	//----- nvinfo : EIATTR_REGCOUNT
	.align		4
.L_3:
        /*0018*/ 	.byte	0x04, 0x2f
        /*001a*/ 	.short	(.L_5 - .L_4)
	.align		4
.L_4:
        /*001c*/ 	.word	index@(_Z15FCParamBackwardPKfS0_PfS1_iii)
        /*0020*/ 	.word	0x00000020


	//----- nvinfo : EIATTR_FRAME_SIZE
	.align		4
.L_5:
        /*0024*/ 	.byte	0x04, 0x11
        /*0026*/ 	.short	(.L_7 - .L_6)
	.align		4
.L_6:
        /*0028*/ 	.word	index@(_Z15FCParamBackwardPKfS0_PfS1_iii)
        /*002c*/ 	.word	0x00000000


	//----- nvinfo : EIATTR_REGCOUNT
	.align		4
.L_7:
        /*0030*/ 	.byte	0x04, 0x2f
        /*0032*/ 	.short	(.L_9 - .L_8)
	.align		4
.L_8:
        /*0034*/ 	.word	index@(_Z14FCGradBackwardPKfS0_Pfiii)
        /*0038*/ 	.word	0x00000020


	//----- nvinfo : EIATTR_FRAME_SIZE
	.align		4
.L_9:
        /*003c*/ 	.byte	0x04, 0x11
        /*003e*/ 	.short	(.L_11 - .L_10)
	.align		4
.L_10:
        /*0040*/ 	.word	index@(_Z14FCGradBackwardPKfS0_Pfiii)
        /*0044*/ 	.word	0x00000000


	//----- nvinfo : EIATTR_REGCOUNT
	.align		4
.L_11:
        /*0048*/ 	.byte	0x04, 0x2f
        /*004a*/ 	.short	(.L_13 - .L_12)
	.align		4
.L_12:
        /*004c*/ 	.word	index@(_Z12ReLUBackwardPKfS0_Pfi)
        /*0050*/ 	.word	0x0000000e


	//----- nvinfo : EIATTR_FRAME_SIZE
	.align		4
.L_13:
        /*0054*/ 	.byte	0x04, 0x11
        /*0056*/ 	.short	(.L_15 - .L_14)
	.align		4
.L_14:
        /*0058*/ 	.word	index@(_Z12ReLUBackwardPKfS0_Pfi)
        /*005c*/ 	.word	0x00000000


	//----- nvinfo : EIATTR_REGCOUNT
	.align		4
.L_15:
        /*0060*/ 	.byte	0x04, 0x2f
        /*0062*/ 	.short	(.L_17 - .L_16)
	.align		4
.L_16:
        /*0064*/ 	.word	index@(_Z15MaxPollBackwardPKfS0_Pfiiiiiii)
        /*0068*/ 	.word	0x0000001d


	//----- nvinfo : EIATTR_FRAME_SIZE
	.align		4
.L_17:
        /*006c*/ 	.byte	0x04, 0x11
        /*006e*/ 	.short	(.L_19 - .L_18)
	.align		4
.L_18:
        /*0070*/ 	.word	index@(_Z15MaxPollBackwardPKfS0_Pfiiiiiii)
        /*0074*/ 	.word	0x00000000


	//----- nvinfo : EIATTR_REGCOUNT
	.align		4
.L_19:
        /*0078*/ 	.byte	0x04, 0x2f
        /*007a*/ 	.short	(.L_21 - .L_20)
	.align		4
.L_20:
        /*007c*/ 	.word	index@(_Z18ConvWeightBackwardPKfS0_PfS1_iiiiiiiii)
        /*0080*/ 	.word	0x00000028


	//----- nvinfo : EIATTR_FRAME_SIZE
	.align		4
.L_21:
        /*0084*/ 	.byte	0x04, 0x11
        /*0086*/ 	.short	(.L_23 - .L_22)
	.align		4
.L_22:
        /*0088*/ 	.word	index@(_Z18ConvWeightBackwardPKfS0_PfS1_iiiiiiiii)
        /*008c*/ 	.word	0x00000000


	//----- nvinfo : EIATTR_REGCOUNT
	.align		4
.L_23:
        /*0090*/ 	.byte	0x04, 0x2f
        /*0092*/ 	.short	(.L_25 - .L_24)
	.align		4
.L_24:
        /*0094*/ 	.word	index@(_Z17ConvLayerBackwardPKfS0_Pfiiiiiiiii)
        /*0098*/ 	.word	0x0000001a


	//----- nvinfo : EIATTR_FRAME_SIZE
	.align		4
.L_25:
        /*009c*/ 	.byte	0x04, 0x11
        /*009e*/ 	.short	(.L_27 - .L_26)
	.align		4
.L_26:
        /*00a0*/ 	.word	index@(_Z17ConvLayerBackwardPKfS0_Pfiiiiiiiii)
        /*00a4*/ 	.word	0x00000000


	//----- nvinfo : EIATTR_REGCOUNT
	.align		4
.L_27:
        /*00a8*/ 	.byte	0x04, 0x2f
        /*00aa*/ 	.short	(.L_29 - .L_28)
	.align		4
.L_28:
        /*00ac*/ 	.word	index@(_Z11SGDBackwardPfPKffi)
        /*00b0*/ 	.word	0x0000000a


	//----- nvinfo : EIATTR_FRAME_SIZE
	.align		4
.L_29:
        /*00b4*/ 	.byte	0x04, 0x11
        /*00b6*/ 	.short	(.L_31 - .L_30)
	.align		4
.L_30:
        /*00b8*/ 	.word	index@(_Z11SGDBackwardPfPKffi)
        /*00bc*/ 	.word	0x00000000


	//----- nvinfo : EIATTR_MIN_STACK_SIZE
	.align		4
.L_31:
        /*00c0*/ 	.byte	0x04, 0x12
        /*00c2*/ 	.short	(.L_33 - .L_32)
	.align		4
.L_32:
        /*00c4*/ 	.word	index@(_Z11SGDBackwardPfPKffi)
        /*00c8*/ 	.word	0x00000000


	//----- nvinfo : EIATTR_MIN_STACK_SIZE
	.align		4
.L_33:
        /*00cc*/ 	.byte	0x04, 0x12
        /*00ce*/ 	.short	(.L_35 - .L_34)
	.align		4
.L_34:
        /*00d0*/ 	.word	index@(_Z17ConvLayerBackwardPKfS0_Pfiiiiiiiii)
        /*00d4*/ 	.word	0x00000000


	//----- nvinfo : EIATTR_MIN_STACK_SIZE
	.align		4
.L_35:
        /*00d8*/ 	.byte	0x04, 0x12
        /*00da*/ 	.short	(.L_37 - .L_36)
	.align		4
.L_36:
        /*00dc*/ 	.word	index@(_Z18ConvWeightBackwardPKfS0_PfS1_iiiiiiiii)
        /*00e0*/ 	.word	0x00000000


	//----- nvinfo : EIATTR_MIN_STACK_SIZE
	.align		4
.L_37:
        /*00e4*/ 	.byte	0x04, 0x12
        /*00e6*/ 	.short	(.L_39 - .L_38)
	.align		4
.L_38:
        /*00e8*/ 	.word	index@(_Z15MaxPollBackwardPKfS0_Pfiiiiiii)
        /*00ec*/ 	.word	0x00000000


	//----- nvinfo : EIATTR_MIN_STACK_SIZE
	.align		4
.L_39:
        /*00f0*/ 	.byte	0x04, 0x12
        /*00f2*/ 	.short	(.L_41 - .L_40)
	.align		4
.L_40:
        /*00f4*/ 	.word	index@(_Z12ReLUBackwardPKfS0_Pfi)
        /*00f8*/ 	.word	0x00000000


	//----- nvinfo : EIATTR_MIN_STACK_SIZE
	.align		4
.L_41:
        /*00fc*/ 	.byte	0x04, 0x12
        /*00fe*/ 	.short	(.L_43 - .L_42)
	.align		4
.L_42:
        /*0100*/ 	.word	index@(_Z14FCGradBackwardPKfS0_Pfiii)
        /*0104*/ 	.word	0x00000000


	//----- nvinfo : EIATTR_MIN_STACK_SIZE
	.align		4
.L_43:
        /*0108*/ 	.byte	0x04, 0x12
        /*010a*/ 	.short	(.L_45 - .L_44)
	.align		4
.L_44:
        /*010c*/ 	.word	index@(_Z15FCParamBackwardPKfS0_PfS1_iii)
        /*0110*/ 	.word	0x00000000


	//----- nvinfo : EIATTR_MIN_STACK_SIZE
	.align		4
.L_45:
        /*0114*/ 	.byte	0x04, 0x12
        /*0116*/ 	.short	(.L_47 - .L_46)
	.align		4
.L_46:
        /*0118*/ 	.word	index@(_Z20SoftmaxCrossBackwardPfPKfPKiii)
        /*011c*/ 	.word	0x00000000
.L_47:


//--------------------- .nv.compat                --------------------------
	.section	.nv.compat,"",@"SHT_CUDA_COMPAT_INFO"
	.align	4
        /*0000*/ 	.byte	0x02, 0x09, 0x00, 0x00, 0x02, 0x02, 0x01, 0x00, 0x02, 0x05, 0x05, 0x00, 0x03, 0x07, 0x01, 0x01
        /*0010*/ 	.byte	0x02, 0x03, 0x00, 0x00, 0x02, 0x06, 0x01, 0x00, 0x04, 0x0b, 0x08, 0x00, 0x09, 0x00, 0x00, 0x00
        /*0020*/ 	.byte	0x00, 0x00, 0x00, 0x00


//--------------------- .nv.info._Z11SGDBackwardPfPKffi --------------------------
	.section	.nv.info._Z11SGDBackwardPfPKffi,"",@"SHT_CUDA_INFO"
	.sectionflags	@""
	.align	4


	//----- nvinfo : EIATTR_CUDA_API_VERSION
	.align		4
        /*0000*/ 	.byte	0x04, 0x37
        /*0002*/ 	.short	(.L_49 - .L_48)
.L_48:
        /*0004*/ 	.word	0x00000082


	//----- nvinfo : EIATTR_KPARAM_INFO
	.align		4
.L_49:
        /*0008*/ 	.byte	0x04, 0x17
        /*000a*/ 	.short	(.L_51 - .L_50)
.L_50:
        /*000c*/ 	.word	0x00000000
        /*0010*/ 	.short	0x0003
        /*0012*/ 	.short	0x0014
        /*0014*/ 	.byte	0x00, 0xf0, 0x11, 0x00


	//----- nvinfo : EIATTR_KPARAM_INFO
	.align		4
.L_51:
        /*0018*/ 	.byte	0x04, 0x17
        /*001a*/ 	.short	(.L_53 - .L_52)
.L_52:
        /*001c*/ 	.word	0x00000000
        /*0020*/ 	.short	0x0002
        /*0022*/ 	.short	0x0010
        /*0024*/ 	.byte	0x00, 0xf0, 0x11, 0x00


	//----- nvinfo : EIATTR_KPARAM_INFO
	.align		4
.L_53:
        /*0028*/ 	.byte	0x04, 0x17
        /*002a*/ 	.short	(.L_55 - .L_54)
.L_54:
        /*002c*/ 	.word	0x00000000
        /*0030*/ 	.short	0x0001
        /*0032*/ 	.short	0x0008
        /*0034*/ 	.byte	0x00, 0xf5, 0x21, 0x00


	//----- nvinfo : EIATTR_KPARAM_INFO
	.align		4
.L_55:
        /*0038*/ 	.byte	0x04, 0x17
        /*003a*/ 	.short	(.L_57 - .L_56)
.L_56:
        /*003c*/ 	.word	0x00000000
        /*0040*/ 	.short	0x0000
        /*0042*/ 	.short	0x0000
        /*0044*/ 	.byte	0x00, 0xf5, 0x21, 0x00


	//----- nvinfo : EIATTR_SPARSE_MMA_MASK
	.align		4
.L_57:
        /*0048*/ 	.byte	0x03, 0x50
        /*004a*/ 	.short	0x0000


	//----- nvinfo : EIATTR_MAXREG_COUNT
	.align		4
        /*004c*/ 	.byte	0x03, 0x1b
        /*004e*/ 	.short	0x00ff


	//----- nvinfo : EIATTR_MERCURY_ISA_VERSION
	.align		4
        /*0050*/ 	.byte	0x03, 0x5f
        /*0052*/ 	.short	0x0101


	//----- nvinfo : EIATTR_VRC_CTA_INIT_COUNT
	.align		4
        /*0054*/ 	.byte	0x02, 0x4a
	.zero		1
	.zero		1


	//----- nvinfo : EIATTR_EXIT_INSTR_OFFSETS
	.align		4
        /*0058*/ 	.byte	0x04, 0x1c
        /*005a*/ 	.short	(.L_59 - .L_58)


	//   ....[0]....
.L_58:
        /*005c*/ 	.word	0x00000070


	//   ....[1]....
        /*0060*/ 	.word	0x00000120


	//----- nvinfo : EIATTR_CBANK_PARAM_SIZE
	.align		4
.L_59:
        /*0064*/ 	.byte	0x03, 0x19
        /*0066*/ 	.short	0x0018


	//----- nvinfo : EIATTR_PARAM_CBANK
	.align		4
        /*0068*/ 	.byte	0x04, 0x0a
        /*006a*/ 	.short	(.L_61 - .L_60)
	.align		4
.L_60:
        /*006c*/ 	.word	index@(.nv.constant0._Z11SGDBackwardPfPKffi)
        /*0070*/ 	.short	0x0380
        /*0072*/ 	.short	0x0018


	//----- nvinfo : EIATTR_SW_WAR
	.align		4
.L_61:
        /*0074*/ 	.byte	0x04, 0x36
        /*0076*/ 	.short	(.L_63 - .L_62)
.L_62:
        /*0078*/ 	.word	0x00000008
.L_63:


//--------------------- .nv.info._Z17ConvLayerBackwardPKfS0_Pfiiiiiiiii --------------------------
	.section	.nv.info._Z17ConvLayerBackwardPKfS0_Pfiiiiiiiii,"",@"SHT_CUDA_INFO"
	.sectionflags	@""
	.align	4


	//----- nvinfo : EIATTR_CUDA_API_VERSION
	.align		4
        /*0000*/ 	.byte	0x04, 0x37
        /*0002*/ 	.short	(.L_65 - .L_64)
.L_64:
        /*0004*/ 	.word	0x00000082


	//----- nvinfo : EIATTR_KPARAM_INFO
	.align		4
.L_65:
        /*0008*/ 	.byte	0x04, 0x17
        /*000a*/ 	.short	(.L_67 - .L_66)
.L_66:
        /*000c*/ 	.word	0x00000000
        /*0010*/ 	.short	0x000b
        /*0012*/ 	.short	0x0038
        /*0014*/ 	.byte	0x00, 0xf0, 0x11, 0x00


	//----- nvinfo : EIATTR_KPARAM_INFO
	.align		4
.L_67:
        /*0018*/ 	.byte	0x04, 0x17
        /*001a*/ 	.short	(.L_69 - .L_68)
.L_68:
        /*001c*/ 	.word	0x00000000
        /*0020*/ 	.short	0x000a
        /*0022*/ 	.short	0x0034
        /*0024*/ 	.byte	0x00, 0xf0, 0x11, 0x00


	//----- nvinfo : EIATTR_KPARAM_INFO
	.align		4
.L_69:
        /*0028*/ 	.byte	0x04, 0x17
        /*002a*/ 	.short	(.L_71 - .L_70)
.L_70:
        /*002c*/ 	.word	0x00000000
        /*0030*/ 	.short	0x0009
        /*0032*/ 	.short	0x0030
        /*0034*/ 	.byte	0x00, 0xf0, 0x11, 0x00


	//----- nvinfo : EIATTR_KPARAM_INFO
	.align		4
.L_71:
        /*0038*/ 	.byte	0x04, 0x17
        /*003a*/ 	.short	(.L_73 - .L_72)
.L_72:
        /*003c*/ 	.word	0x00000000
        /*0040*/ 	.short	0x0008
        /*0042*/ 	.short	0x002c
        /*0044*/ 	.byte	0x00, 0xf0, 0x11, 0x00


	//----- nvinfo : EIATTR_KPARAM_INFO
	.align		4
.L_73:
        /*0048*/ 	.byte	0x04, 0x17
        /*004a*/ 	.short	(.L_75 - .L_74)
.L_74:
        /*004c*/ 	.word	0x00000000
        /*0050*/ 	.short	0x0007
        /*0052*/ 	.short	0x0028
        /*0054*/ 	.byte	0x00, 0xf0, 0x11, 0x00


	//----- nvinfo : EIATTR_KPARAM_INFO
	.align		4
.L_75:
        /*0058*/ 	.byte	0x04, 0x17
        /*005a*/ 	.short	(.L_77 - .L_76)
.L_76:
        /*005c*/ 	.word	0x00000000
        /*0060*/ 	.short	0x0006
        /*0062*/ 	.short	0x0024
        /*0064*/ 	.byte	0x00, 0xf0, 0x11, 0x00


	//----- nvinfo : EIATTR_KPARAM_INFO
	.align		4
.L_77:
        /*0068*/ 	.byte	0x04, 0x17
        /*006a*/ 	.short	(.L_79 - .L_78)
.L_78:
        /*006c*/ 	.word	0x00000000
        /*0070*/ 	.short	0x0005
        /*0072*/ 	.short	0x0020
        /*0074*/ 	.byte	0x00, 0xf0, 0x11, 0x00


	//----- nvinfo : EIATTR_KPARAM_INFO
	.align		4
.L_79:
        /*0078*/ 	.byte	0x04, 0x17
        /*007a*/ 	.short	(.L_81 - .L_80)
.L_80:
        /*007c*/ 	.word	0x00000000
        /*0080*/ 	.short	0x0004
        /*0082*/ 	.short	0x001c
        /*0084*/ 	.byte	0x00, 0xf0, 0x11, 0x00


	//----- nvinfo : EIATTR_KPARAM_INFO
	.align		4
.L_81:
        /*0088*/ 	.byte	0x04, 0x17
        /*008a*/ 	.short	(.L_83 - .L_82)
.L_82:
        /*008c*/ 	.word	0x00000000
        /*0090*/ 	.short	0x0003
        /*0092*/ 	.short	0x0018
        /*0094*/ 	.byte	0x00, 0xf0, 0x11, 0x00


	//----- nvinfo : EIATTR_KPARAM_INFO
	.align		4
.L_83:
        /*0098*/ 	.byte	0x04, 0x17
        /*009a*/ 	.short	(.L_85 - .L_84)
.L_84:
        /*009c*/ 	.word	0x00000000
        /*00a0*/ 	.short	0x0002
        /*00a2*/ 	.short	0x0010
        /*00a4*/ 	.byte	0x00, 0xf5, 0x21, 0x00


	//----- nvinfo : EIATTR_KPARAM_INFO
	.align		4
.L_85:
        /*00a8*/ 	.byte	0x04, 0x17
        /*00aa*/ 	.short	(.L_87 - .L_86)
.L_86:
        /*00ac*/ 	.word	0x00000000
        /*00b0*/ 	.short	0x0001
        /*00b2*/ 	.short	0x0008
        /*00b4*/ 	.byte	0x00, 0xf5, 0x21, 0x00


	//----- nvinfo : EIATTR_KPARAM_INFO
	.align		4
.L_87:
        /*00b8*/ 	.byte	0x04, 0x17
        /*00ba*/ 	.short	(.L_89 - .L_88)
.L_88:
        /*00bc*/ 	.word	0x00000000
        /*00c0*/ 	.short	0x0000
        /*00c2*/ 	.short	0x0000
        /*00c4*/ 	.byte	0x00, 0xf5, 0x21, 0x00


	//----- nvinfo : EIATTR_SPARSE_MMA_MASK
	.align		4
.L_89:
        /*00c8*/ 	.byte	0x03, 0x50
        /*00ca*/ 	.short	0x0000


	//----- nvinfo : EIATTR_MAXREG_COUNT
	.align		4
        /*00cc*/ 	.byte	0x03, 0x1b
        /*00ce*/ 	.short	0x00ff


	//----- nvinfo : EIATTR_MERCURY_ISA_VERSION
	.align		4
        /*00d0*/ 	.byte	0x03, 0x5f
        /*00d2*/ 	.short	0x0101


	//----- nvinfo : EIATTR_VRC_CTA_INIT_COUNT
	.align		4
        /*00d4*/ 	.byte	0x02, 0x4a
	.zero		1
	.zero		1


	//----- nvinfo : EIATTR_EXIT_INSTR_OFFSETS
	.align		4
        /*00d8*/ 	.byte	0x04, 0x1c
        /*00da*/ 	.short	(.L_91 - .L_90)


	//   ....[0]....
.L_90:
        /*00dc*/ 	.word	0x00000040


	//   ....[1]....
        /*00e0*/ 	.word	0x000000d0


	//   ....[2]....
        /*00e4*/ 	.word	0x00000d70


	//----- nvinfo : EIATTR_CRS_STACK_SIZE
	.align		4
.L_91:
        /*00e8*/ 	.byte	0x04, 0x1e
        /*00ea*/ 	.short	(.L_93 - .L_92)
.L_92:
        /*00ec*/ 	.word	0x00000000


	//----- nvinfo : EIATTR_CBANK_PARAM_SIZE
	.align		4
.L_93:
        /*00f0*/ 	.byte	0x03, 0x19
        /*00f2*/ 	.short	0x003c


	//----- nvinfo : EIATTR_PARAM_CBANK
	.align		4
        /*00f4*/ 	.byte	0x04, 0x0a
        /*00f6*/ 	.short	(.L_95 - .L_94)
	.align		4
.L_94:
        /*00f8*/ 	.word	index@(.nv.constant0._Z17ConvLayerBackwardPKfS0_Pfiiiiiiiii)
        /*00fc*/ 	.short	0x0380
        /*00fe*/ 	.short	0x003c


	//----- nvinfo : EIATTR_SW_WAR
	.align		4
.L_95:
        /*0100*/ 	.byte	0x04, 0x36
        /*0102*/ 	.short	(.L_97 - .L_96)
.L_96:
        /*0104*/ 	.word	0x00000008
.L_97:


//--------------------- .nv.info._Z18ConvWeightBackwardPKfS0_PfS1_iiiiiiiii --------------------------
	.section	.nv.info._Z18ConvWeightBackwardPKfS0_PfS1_iiiiiiiii,"",@"SHT_CUDA_INFO"
	.sectionflags	@""
	.align	4


	//----- nvinfo : EIATTR_CUDA_API_VERSION
	.align		4
        /*0000*/ 	.byte	0x04, 0x37
        /*0002*/ 	.short	(.L_99 - .L_98)
.L_98:
        /*0004*/ 	.word	0x00000082


	//----- nvinfo : EIATTR_KPARAM_INFO
	.align		4
.L_99:
        /*0008*/ 	.byte	0x04, 0x17
        /*000a*/ 	.short	(.L_101 - .L_100)
.L_100:
        /*000c*/ 	.word	0x00000000
        /*0010*/ 	.short	0x000c
        /*0012*/ 	.short	0x0040
        /*0014*/ 	.byte	0x00, 0xf0, 0x11, 0x00


	//----- nvinfo : EIATTR_KPARAM_INFO
	.align		4
.L_101:
        /*0018*/ 	.byte	0x04, 0x17
        /*001a*/ 	.short	(.L_103 - .L_102)
.L_102:
        /*001c*/ 	.word	0x00000000
        /*0020*/ 	.short	0x000b
        /*0022*/ 	.short	0x003c
        /*0024*/ 	.byte	0x00, 0xf0, 0x11, 0x00


	//----- nvinfo : EIATTR_KPARAM_INFO
	.align		4
.L_103:
        /*0028*/ 	.byte	0x04, 0x17
        /*002a*/ 	.short	(.L_105 - .L_104)
.L_104:
        /*002c*/ 	.word	0x00000000
        /*0030*/ 	.short	0x000a
        /*0032*/ 	.short	0x0038
        /*0034*/ 	.byte	0x00, 0xf0, 0x11, 0x00


	//----- nvinfo : EIATTR_KPARAM_INFO
	.align		4
.L_105:
        /*0038*/ 	.byte	0x04, 0x17
        /*003a*/ 	.short	(.L_107 - .L_106)
.L_106:
        /*003c*/ 	.word	0x00000000
        /*0040*/ 	.short	0x0009
        /*0042*/ 	.short	0x0034
        /*0044*/ 	.byte	0x00, 0xf0, 0x11, 0x00


	//----- nvinfo : EIATTR_KPARAM_INFO
	.align		4
.L_107:
        /*0048*/ 	.byte	0x04, 0x17
        /*004a*/ 	.short	(.L_109 - .L_108)
.L_108:
        /*004c*/ 	.word	0x00000000
        /*0050*/ 	.short	0x0008
        /*0052*/ 	.short	0x0030
        /*0054*/ 	.byte	0x00, 0xf0, 0x11, 0x00


	//----- nvinfo : EIATTR_KPARAM_INFO
	.align		4
.L_109:
        /*0058*/ 	.byte	0x04, 0x17
        /*005a*/ 	.short	(.L_111 - .L_110)
.L_110:
        /*005c*/ 	.word	0x00000000
        /*0060*/ 	.short	0x0007
        /*0062*/ 	.short	0x002c
        /*0064*/ 	.byte	0x00, 0xf0, 0x11, 0x00


	//----- nvinfo : EIATTR_KPARAM_INFO
	.align		4
.L_111:
        /*0068*/ 	.byte	0x04, 0x17
        /*006a*/ 	.short	(.L_113 - .L_112)
.L_112:
        /*006c*/ 	.word	0x00000000
        /*0070*/ 	.short	0x0006
        /*0072*/ 	.short	0x0028
        /*0074*/ 	.byte	0x00, 0xf0, 0x11, 0x00


	//----- nvinfo : EIATTR_KPARAM_INFO
	.align		4
.L_113:
        /*0078*/ 	.byte	0x04, 0x17
        /*007a*/ 	.short	(.L_115 - .L_114)
.L_114:
        /*007c*/ 	.word	0x00000000
        /*0080*/ 	.short	0x0005
        /*0082*/ 	.short	0x0024
        /*0084*/ 	.byte	0x00, 0xf0, 0x11, 0x00


	//----- nvinfo : EIATTR_KPARAM_INFO
	.align		4
.L_115:
        /*0088*/ 	.byte	0x04, 0x17
        /*008a*/ 	.short	(.L_117 - .L_116)
.L_116:
        /*008c*/ 	.word	0x00000000
        /*0090*/ 	.short	0x0004
        /*0092*/ 	.short	0x0020
        /*0094*/ 	.byte	0x00, 0xf0, 0x11, 0x00


	//----- nvinfo : EIATTR_KPARAM_INFO
	.align		4
.L_117:
        /*0098*/ 	.byte	0x04, 0x17
        /*009a*/ 	.short	(.L_119 - .L_118)
.L_118:
        /*009c*/ 	.word	0x00000000
        /*00a0*/ 	.short	0x0003
        /*00a2*/ 	.short	0x0018
        /*00a4*/ 	.byte	0x00, 0xf5, 0x21, 0x00


	//----- nvinfo : EIATTR_KPARAM_INFO
	.align		4
.L_119:
        /*00a8*/ 	.byte	0x04, 0x17
        /*00aa*/ 	.short	(.L_121 - .L_120)
.L_120:
        /*00ac*/ 	.word	0x00000000
        /*00b0*/ 	.short	0x0002
        /*00b2*/ 	.short	0x0010
        /*00b4*/ 	.byte	0x00, 0xf5, 0x21, 0x00


	//----- nvinfo : EIATTR_KPARAM_INFO
	.align		4
.L_121:
        /*00b8*/ 	.byte	0x04, 0x17
        /*00ba*/ 	.short	(.L_123 - .L_122)
.L_122:
        /*00bc*/ 	.word	0x00000000
        /*00c0*/ 	.short	0x0001
        /*00c2*/ 	.short	0x0008
        /*00c4*/ 	.byte	0x00, 0xf5, 0x21, 0x00


	//----- nvinfo : EIATTR_KPARAM_INFO
	.align		4
.L_123:
        /*00c8*/ 	.byte	0x04, 0x17
        /*00ca*/ 	.short	(.L_125 - .L_124)
.L_124:
        /*00cc*/ 	.word	0x00000000
        /*00d0*/ 	.short	0x0000
        /*00d2*/ 	.short	0x0000
        /*00d4*/ 	.byte	0x00, 0xf5, 0x21, 0x00


	//----- nvinfo : EIATTR_SPARSE_MMA_MASK
	.align		4
.L_125:
        /*00d8*/ 	.byte	0x03, 0x50
        /*00da*/ 	.short	0x0000


	//----- nvinfo : EIATTR_MAXREG_COUNT
	.align		4
        /*00dc*/ 	.byte	0x03, 0x1b
        /*00de*/ 	.short	0x00ff


	//----- nvinfo : EIATTR_MERCURY_ISA_VERSION
	.align		4
        /*00e0*/ 	.byte	0x03, 0x5f
        /*00e2*/ 	.short	0x0101


	//----- nvinfo : EIATTR_COOP_GROUP_MASK_REGIDS
	.align		4
        /*00e4*/ 	.byte	0x04, 0x29
        /*00e6*/ 	.short	(.L_127 - .L_126)


	//   ....[0]....
.L_126:
        /*00e8*/ 	.word	0xffffffff


	//   ....[1]....
        /*00ec*/ 	.word	0xffffffff


	//   ....[2]....
        /*00f0*/ 	.word	0xffffffff


	//   ....[3]....
        /*00f4*/ 	.word	0xffffffff


	//   ....[4]....
        /*00f8*/ 	.word	0xffffffff


	//----- nvinfo : EIATTR_COOP_GROUP_INSTR_OFFSETS
	.align		4
.L_127:
        /*00fc*/ 	.byte	0x04, 0x28
        /*00fe*/ 	.short	(.L_129 - .L_128)


	//   ....[0]....
.L_128:
        /*0100*/ 	.word	0x00005510


	//   ....[1]....
        /*0104*/ 	.word	0x00005540


	//   ....[2]....
        /*0108*/ 	.word	0x00005570


	//   ....[3]....
        /*010c*/ 	.word	0x00005590


	//   ....[4]....
        /*0110*/ 	.word	0x000055b0


	//----- nvinfo : EIATTR_VRC_CTA_INIT_COUNT
	.align		4
.L_129:
        /*0114*/ 	.byte	0x02, 0x4a
	.zero		1
	.zero		1


	//----- nvinfo : EIATTR_EXIT_INSTR_OFFSETS
	.align		4
        /*0118*/ 	.byte	0x04, 0x1c
        /*011a*/ 	.short	(.L_131 - .L_130)


	//   ....[0]....
.L_130:
        /*011c*/ 	.word	0x000000f0


	//   ....[1]....
        /*0120*/ 	.word	0x000055c0


	//   ....[2]....
        /*0124*/ 	.word	0x00005620


	//   ....[3]....
        /*0128*/ 	.word	0x00005670


	//----- nvinfo : EIATTR_CRS_STACK_SIZE
	.align		4
.L_131:
        /*012c*/ 	.byte	0x04, 0x1e
        /*012e*/ 	.short	(.L_133 - .L_132)
.L_132:
        /*0130*/ 	.word	0x00000000


	//----- nvinfo : EIATTR_CBANK_PARAM_SIZE
	.align		4
.L_133:
        /*0134*/ 	.byte	0x03, 0x19
        /*0136*/ 	.short	0x0044


	//----- nvinfo : EIATTR_PARAM_CBANK
	.align		4
        /*0138*/ 	.byte	0x04, 0x0a
        /*013a*/ 	.short	(.L_135 - .L_134)
	.align		4
.L_134:
        /*013c*/ 	.word	index@(.nv.constant0._Z18ConvWeightBackwardPKfS0_PfS1_iiiiiiiii)
        /*0140*/ 	.short	0x0380
        /*0142*/ 	.short	0x0044


	//----- nvinfo : EIATTR_SW_WAR
	.align		4
.L_135:
        /*0144*/ 	.byte	0x04, 0x36
        /*0146*/ 	.short	(.L_137 - .L_136)
.L_136:
        /*0148*/ 	.word	0x00000008
.L_137:


//--------------------- .nv.info._Z15MaxPollBackwardPKfS0_Pfiiiiiii --------------------------
	.section	.nv.info._Z15MaxPollBackwardPKfS0_Pfiiiiiii,"",@"SHT_CUDA_INFO"
	.sectionflags	@""
	.align	4


	//----- nvinfo : EIATTR_CUDA_API_VERSION
	.align		4
        /*0000*/ 	.byte	0x04, 0x37
        /*0002*/ 	.short	(.L_139 - .L_138)
.L_138:
        /*0004*/ 	.word	0x00000082


	//----- nvinfo : EIATTR_KPARAM_INFO
	.align		4
.L_139:
        /*0008*/ 	.byte	0x04, 0x17
        /*000a*/ 	.short	(.L_141 - .L_140)
.L_140:
        /*000c*/ 	.word	0x00000000
        /*0010*/ 	.short	0x0009
        /*0012*/ 	.short	0x0030
        /*0014*/ 	.byte	0x00, 0xf0, 0x11, 0x00


	//----- nvinfo : EIATTR_KPARAM_INFO
	.align		4
.L_141:
        /*0018*/ 	.byte	0x04, 0x17
        /*001a*/ 	.short	(.L_143 - .L_142)
.L_142:
        /*001c*/ 	.word	0x00000000
        /*0020*/ 	.short	0x0008
        /*0022*/ 	.short	0x002c
        /*0024*/ 	.byte	0x00, 0xf0, 0x11, 0x00


	//----- nvinfo : EIATTR_KPARAM_INFO
	.align		4
.L_143:
        /*0028*/ 	.byte	0x04, 0x17
        /*002a*/ 	.short	(.L_145 - .L_144)
.L_144:
        /*002c*/ 	.word	0x00000000
        /*0030*/ 	.short	0x0007
        /*0032*/ 	.short	0x0028
        /*0034*/ 	.byte	0x00, 0xf0, 0x11, 0x00


	//----- nvinfo : EIATTR_KPARAM_INFO
	.align		4
.L_145:
        /*0038*/ 	.byte	0x04, 0x17
        /*003a*/ 	.short	(.L_147 - .L_146)
.L_146:
        /*003c*/ 	.word	0x00000000
        /*0040*/ 	.short	0x0006
        /*0042*/ 	.short	0x0024
        /*0044*/ 	.byte	0x00, 0xf0, 0x11, 0x00


	//----- nvinfo : EIATTR_KPARAM_INFO
	.align		4
.L_147:
        /*0048*/ 	.byte	0x04, 0x17
        /*004a*/ 	.short	(.L_149 - .L_148)
.L_148:
        /*004c*/ 	.word	0x00000000
        /*0050*/ 	.short	0x0005
        /*0052*/ 	.short	0x0020
        /*0054*/ 	.byte	0x00, 0xf0, 0x11, 0x00


	//----- nvinfo : EIATTR_KPARAM_INFO
	.align		4
.L_149:
        /*0058*/ 	.byte	0x04, 0x17
        /*005a*/ 	.short	(.L_151 - .L_150)
.L_150:
        /*005c*/ 	.word	0x00000000
        /*0060*/ 	.short	0x0004
        /*0062*/ 	.short	0x001c
        /*0064*/ 	.byte	0x00, 0xf0, 0x11, 0x00


	//----- nvinfo : EIATTR_KPARAM_INFO
	.align		4
.L_151:
        /*0068*/ 	.byte	0x04, 0x17
        /*006a*/ 	.short	(.L_153 - .L_152)
.L_152:
        /*006c*/ 	.word	0x00000000
        /*0070*/ 	.short	0x0003
        /*0072*/ 	.short	0x0018
        /*0074*/ 	.byte	0x00, 0xf0, 0x11, 0x00


	//----- nvinfo : EIATTR_KPARAM_INFO
	.align		4
.L_153:
        /*0078*/ 	.byte	0x04, 0x17
        /*007a*/ 	.short	(.L_155 - .L_154)
.L_154:
        /*007c*/ 	.word	0x00000000
        /*0080*/ 	.short	0x0002
        /*0082*/ 	.short	0x0010
        /*0084*/ 	.byte	0x00, 0xf5, 0x21, 0x00


	//----- nvinfo : EIATTR_KPARAM_INFO
	.align		4
.L_155:
        /*0088*/ 	.byte	0x04, 0x17
        /*008a*/ 	.short	(.L_157 - .L_156)
.L_156:
        /*008c*/ 	.word	0x00000000
        /*0090*/ 	.short	0x0001
        /*0092*/ 	.short	0x0008
        /*0094*/ 	.byte	0x00, 0xf5, 0x21, 0x00


	//----- nvinfo : EIATTR_KPARAM_INFO
	.align		4
.L_157:
        /*0098*/ 	.byte	0x04, 0x17
        /*009a*/ 	.short	(.L_159 - .L_158)
.L_158:
        /*009c*/ 	.word	0x00000000
        /*00a0*/ 	.short	0x0000
        /*00a2*/ 	.short	0x0000
        /*00a4*/ 	.byte	0x00, 0xf5, 0x21, 0x00


	//----- nvinfo : EIATTR_SPARSE_MMA_MASK
	.align		4
.L_159:
        /*00a8*/ 	.byte	0x03, 0x50
        /*00aa*/ 	.short	0x0000


	//----- nvinfo : EIATTR_MAXREG_COUNT
	.align		4
        /*00ac*/ 	.byte	0x03, 0x1b
        /*00ae*/ 	.short	0x00ff


	//----- nvinfo : EIATTR_MERCURY_ISA_VERSION
	.align		4
        /*00b0*/ 	.byte	0x03, 0x5f
        /*00b2*/ 	.short	0x0101


	//----- nvinfo : EIATTR_VRC_CTA_INIT_COUNT
	.align		4
        /*00b4*/ 	.byte	0x02, 0x4a
	.zero		1
	.zero		1


	//----- nvinfo : EIATTR_EXIT_INSTR_OFFSETS
	.align		4
        /*00b8*/ 	.byte	0x04, 0x1c
        /*00ba*/ 	.short	(.L_161 - .L_160)


	//   ....[0]....
.L_160:
        /*00bc*/ 	.word	0x000000c0


	//   ....[1]....
        /*00c0*/ 	.word	0x00001710


	//----- nvinfo : EIATTR_CRS_STACK_SIZE
	.align		4
.L_161:
        /*00c4*/ 	.byte	0x04, 0x1e
        /*00c6*/ 	.short	(.L_163 - .L_162)
.L_162:
        /*00c8*/ 	.word	0x00000000


	//----- nvinfo : EIATTR_CBANK_PARAM_SIZE
	.align		4
.L_163:
        /*00cc*/ 	.byte	0x03, 0x19
        /*00ce*/ 	.short	0x0034


	//----- nvinfo : EIATTR_PARAM_CBANK
	.align		4
        /*00d0*/ 	.byte	0x04, 0x0a
        /*00d2*/ 	.short	(.L_165 - .L_164)
	.align		4
.L_164:
        /*00d4*/ 	.word	index@(.nv.constant0._Z15MaxPollBackwardPKfS0_Pfiiiiiii)
        /*00d8*/ 	.short	0x0380
        /*00da*/ 	.short	0x0034


	//----- nvinfo : EIATTR_SW_WAR
	.align		4
.L_165:
        /*00dc*/ 	.byte	0x04, 0x36
        /*00de*/ 	.short	(.L_167 - .L_166)
.L_166:
        /*00e0*/ 	.word	0x00000008
.L_167:


//--------------------- .nv.info._Z12ReLUBackwardPKfS0_Pfi --------------------------
	.section	.nv.info._Z12ReLUBackwardPKfS0_Pfi,"",@"SHT_CUDA_INFO"
	.sectionflags	@""
	.align	4


	//----- nvinfo : EIATTR_CUDA_API_VERSION
	.align		4
        /*0000*/ 	.byte	0x04, 0x37
        /*0002*/ 	.short	(.L_169 - .L_168)
.L_168:
        /*0004*/ 	.word	0x00000082


	//----- nvinfo : EIATTR_KPARAM_INFO
	.align		4
.L_169:
        /*0008*/ 	.byte	0x04, 0x17
        /*000a*/ 	.short	(.L_171 - .L_170)
.L_170:
        /*000c*/ 	.word	0x00000000
        /*0010*/ 	.short	0x0003
        /*0012*/ 	.short	0x0018
        /*0014*/ 	.byte	0x00, 0xf0, 0x11, 0x00


	//----- nvinfo : EIATTR_KPARAM_INFO
	.align		4
.L_171:
        /*0018*/ 	.byte	0x04, 0x17
        /*001a*/ 	.short	(.L_173 - .L_172)
.L_172:
        /*001c*/ 	.word	0x00000000
        /*0020*/ 	.short	0x0002
        /*0022*/ 	.short	0x0010
        /*0024*/ 	.byte	0x00, 0xf5, 0x21, 0x00


	//----- nvinfo : EIATTR_KPARAM_INFO
	.align		4
.L_173:
        /*0028*/ 	.byte	0x04, 0x17
        /*002a*/ 	.short	(.L_175 - .L_174)
.L_174:
        /*002c*/ 	.word	0x00000000
        /*0030*/ 	.short	0x0001
        /*0032*/ 	.short	0x0008
        /*0034*/ 	.byte	0x00, 0xf5, 0x21, 0x00


	//----- nvinfo : EIATTR_KPARAM_INFO
	.align		4
.L_175:
        /*0038*/ 	.byte	0x04, 0x17
        /*003a*/ 	.short	(.L_177 - .L_176)
.L_176:
        /*003c*/ 	.word	0x00000000
        /*0040*/ 	.short	0x0000
        /*0042*/ 	.short	0x0000
        /*0044*/ 	.byte	0x00, 0xf5, 0x21, 0x00


	//----- nvinfo : EIATTR_SPARSE_MMA_MASK
	.align		4
.L_177:
        /*0048*/ 	.byte	0x03, 0x50
        /*004a*/ 	.short	0x0000


	//----- nvinfo : EIATTR_MAXREG_COUNT
	.align		4
        /*004c*/ 	.byte	0x03, 0x1b
        /*004e*/ 	.short	0x00ff


	//----- nvinfo : EIATTR_MERCURY_ISA_VERSION
	.align		4
        /*0050*/ 	.byte	0x03, 0x5f
        /*0052*/ 	.short	0x0101


	//----- nvinfo : EIATTR_VRC_CTA_INIT_COUNT
	.align		4
        /*0054*/ 	.byte	0x02, 0x4a
	.zero		1
	.zero		1


	//----- nvinfo : EIATTR_EXIT_INSTR_OFFSETS
	.align		4
        /*0058*/ 	.byte	0x04, 0x1c
        /*005a*/ 	.short	(.L_179 - .L_178)


	//   ....[0]....
.L_178:
        /*005c*/ 	.word	0x00000070


	//   ....[1]....
        /*0060*/ 	.word	0x00000140


	//----- nvinfo : EIATTR_CBANK_PARAM_SIZE
	.align		4
.L_179:
        /*0064*/ 	.byte	0x03, 0x19
        /*0066*/ 	.short	0x001c


	//----- nvinfo : EIATTR_PARAM_CBANK
	.align		4
        /*0068*/ 	.byte	0x04, 0x0a
        /*006a*/ 	.short	(.L_181 - .L_180)
	.align		4
.L_180:
        /*006c*/ 	.word	index@(.nv.constant0._Z12ReLUBackwardPKfS0_Pfi)
        /*0070*/ 	.short	0x0380
        /*0072*/ 	.short	0x001c


	//----- nvinfo : EIATTR_SW_WAR
	.align		4
.L_181:
        /*0074*/ 	.byte	0x04, 0x36
        /*0076*/ 	.short	(.L_183 - .L_182)
.L_182:
        /*0078*/ 	.word	0x00000008
.L_183:


//--------------------- .nv.info._Z14FCGradBackwardPKfS0_Pfiii --------------------------
	.section	.nv.info._Z14FCGradBackwardPKfS0_Pfiii,"",@"SHT_CUDA_INFO"
	.sectionflags	@""
	.align	4


	//----- nvinfo : EIATTR_CUDA_API_VERSION
	.align		4
        /*0000*/ 	.byte	0x04, 0x37
        /*0002*/ 	.short	(.L_185 - .L_184)
.L_184:
        /*0004*/ 	.word	0x00000082


	//----- nvinfo : EIATTR_KPARAM_INFO
	.align		4
.L_185:
        /*0008*/ 	.byte	0x04, 0x17
        /*000a*/ 	.short	(.L_187 - .L_186)
.L_186:
        /*000c*/ 	.word	0x00000000
        /*0010*/ 	.short	0x0005
        /*0012*/ 	.short	0x0020
        /*0014*/ 	.byte	0x00, 0xf0, 0x11, 0x00


	//----- nvinfo : EIATTR_KPARAM_INFO
	.align		4
.L_187:
        /*0018*/ 	.byte	0x04, 0x17
        /*001a*/ 	.short	(.L_189 - .L_188)
.L_188:
        /*001c*/ 	.word	0x00000000
        /*0020*/ 	.short	0x0004
        /*0022*/ 	.short	0x001c
        /*0024*/ 	.byte	0x00, 0xf0, 0x11, 0x00


	//----- nvinfo : EIATTR_KPARAM_INFO
	.align		4
.L_189:
        /*0028*/ 	.byte	0x04, 0x17
        /*002a*/ 	.short	(.L_191 - .L_190)
.L_190:
        /*002c*/ 	.word	0x00000000
        /*0030*/ 	.short	0x0003
        /*0032*/ 	.short	0x0018
        /*0034*/ 	.byte	0x00, 0xf0, 0x11, 0x00


	//----- nvinfo : EIATTR_KPARAM_INFO
	.align		4
.L_191:
        /*0038*/ 	.byte	0x04, 0x17
        /*003a*/ 	.short	(.L_193 - .L_192)
.L_192:
        /*003c*/ 	.word	0x00000000
        /*0040*/ 	.short	0x0002
        /*0042*/ 	.short	0x0010
        /*0044*/ 	.byte	0x00, 0xf5, 0x21, 0x00


	//----- nvinfo : EIATTR_KPARAM_INFO
	.align		4
.L_193:
        /*0048*/ 	.byte	0x04, 0x17
        /*004a*/ 	.short	(.L_195 - .L_194)
.L_194:
        /*004c*/ 	.word	0x00000000
        /*0050*/ 	.short	0x0001
        /*0052*/ 	.short	0x0008
        /*0054*/ 	.byte	0x00, 0xf5, 0x21, 0x00


	//----- nvinfo : EIATTR_KPARAM_INFO
	.align		4
.L_195:
        /*0058*/ 	.byte	0x04, 0x17
        /*005a*/ 	.short	(.L_197 - .L_196)
.L_196:
        /*005c*/ 	.word	0x00000000
        /*0060*/ 	.short	0x0000
        /*0062*/ 	.short	0x0000
        /*0064*/ 	.byte	0x00, 0xf5, 0x21, 0x00


	//----- nvinfo : EIATTR_SPARSE_MMA_MASK
	.align		4
.L_197:
        /*0068*/ 	.byte	0x03, 0x50
        /*006a*/ 	.short	0x0000


	//----- nvinfo : EIATTR_MAXREG_COUNT
	.align		4
        /*006c*/ 	.byte	0x03, 0x1b
        /*006e*/ 	.short	0x00ff


	//----- nvinfo : EIATTR_MERCURY_ISA_VERSION
	.align		4
        /*0070*/ 	.byte	0x03, 0x5f
        /*0072*/ 	.short	0x0101


	//----- nvinfo : EIATTR_VRC_CTA_INIT_COUNT
	.align		4
        /*0074*/ 	.byte	0x02, 0x4a
	.zero		1
	.zero		1


	//----- nvinfo : EIATTR_EXIT_INSTR_OFFSETS
	.align		4
        /*0078*/ 	.byte	0x04, 0x1c
        /*007a*/ 	.short	(.L_199 - .L_198)


	//   ....[0]....
.L_198:
        /*007c*/ 	.word	0x00000080


	//   ....[1]....
        /*0080*/ 	.word	0x00000c30


	//----- nvinfo : EIATTR_CBANK_PARAM_SIZE
	.align		4
.L_199:
        /*0084*/ 	.byte	0x03, 0x19
        /*0086*/ 	.short	0x0024


	//----- nvinfo : EIATTR_PARAM_CBANK
	.align		4
        /*0088*/ 	.byte	0x04, 0x0a
        /*008a*/ 	.short	(.L_201 - .L_200)
	.align		4
.L_200:
        /*008c*/ 	.word	index@(.nv.constant0._Z14FCGradBackwardPKfS0_Pfiii)
        /*0090*/ 	.short	0x0380
        /*0092*/ 	.short	0x0024


	//----- nvinfo : EIATTR_SW_WAR
	.align		4
.L_201:
        /*0094*/ 	.byte	0x04, 0x36
        /*0096*/ 	.short	(.L_203 - .L_202)
.L_202:
        /*0098*/ 	.word	0x00000008
.L_203:


//--------------------- .nv.info._Z15FCParamBackwardPKfS0_PfS1_iii --------------------------
	.section	.nv.info._Z15FCParamBackwardPKfS0_PfS1_iii,"",@"SHT_CUDA_INFO"
	.sectionflags	@""
	.align	4


	//----- nvinfo : EIATTR_CUDA_API_VERSION
	.align		4
        /*0000*/ 	.byte	0x04, 0x37
        /*0002*/ 	.short	(.L_205 - .L_204)
.L_204:
        /*0004*/ 	.word	0x00000082


	//----- nvinfo : EIATTR_KPARAM_INFO
	.align		4
.L_205:
        /*0008*/ 	.byte	0x04, 0x17
        /*000a*/ 	.short	(.L_207 - .L_206)
.L_206:
        /*000c*/ 	.word	0x00000000
        /*0010*/ 	.short	0x0006
        /*0012*/ 	.short	0x0028
        /*0014*/ 	.byte	0x00, 0xf0, 0x11, 0x00


	//----- nvinfo : EIATTR_KPARAM_INFO
	.align		4
.L_207:
        /*0018*/ 	.byte	0x04, 0x17
        /*001a*/ 	.short	(.L_209 - .L_208)
.L_208:
        /*001c*/ 	.word	0x00000000
        /*0020*/ 	.short	0x0005
        /*0022*/ 	.short	0x0024
        /*0024*/ 	.byte	0x00, 0xf0, 0x11, 0x00


	//----- nvinfo : EIATTR_KPARAM_INFO
	.align		4
.L_209:
        /*0028*/ 	.byte	0x04, 0x17
        /*002a*/ 	.short	(.L_211 - .L_210)
.L_210:
        /*002c*/ 	.word	0x00000000
        /*0030*/ 	.short	0x0004
        /*0032*/ 	.short	0x0020
        /*0034*/ 	.byte	0x00, 0xf0, 0x11, 0x00


	//----- nvinfo : EIATTR_KPARAM_INFO
	.align		4
.L_211:
        /*0038*/ 	.byte	0x04, 0x17
        /*003a*/ 	.short	(.L_213 - .L_212)
.L_212:
        /*003c*/ 	.word	0x00000000
        /*0040*/ 	.short	0x0003
        /*0042*/ 	.short	0x0018
        /*0044*/ 	.byte	0x00, 0xf5, 0x21, 0x00


	//----- nvinfo : EIATTR_KPARAM_INFO
	.align		4
.L_213:
        /*0048*/ 	.byte	0x04, 0x17
        /*004a*/ 	.short	(.L_215 - .L_214)
.L_214:
        /*004c*/ 	.word	0x00000000
        /*0050*/ 	.short	0x0002
        /*0052*/ 	.short	0x0010
        /*0054*/ 	.byte	0x00, 0xf5, 0x21, 0x00


	//----- nvinfo : EIATTR_KPARAM_INFO
	.align		4
.L_215:
        /*0058*/ 	.byte	0x04, 0x17
        /*005a*/ 	.short	(.L_217 - .L_216)
.L_216:
        /*005c*/ 	.word	0x00000000
        /*0060*/ 	.short	0x0001
        /*0062*/ 	.short	0x0008
        /*0064*/ 	.byte	0x00, 0xf5, 0x21, 0x00


	//----- nvinfo : EIATTR_KPARAM_INFO
	.align		4
.L_217:
        /*0068*/ 	.byte	0x04, 0x17
        /*006a*/ 	.short	(.L_219 - .L_218)
.L_218:
        /*006c*/ 	.word	0x00000000
        /*0070*/ 	.short	0x0000
        /*0072*/ 	.short	0x0000
        /*0074*/ 	.byte	0x00, 0xf5, 0x21, 0x00


	//----- nvinfo : EIATTR_SPARSE_MMA_MASK
	.align		4
.L_219:
        /*0078*/ 	.byte	0x03, 0x50
        /*007a*/ 	.short	0x0000


	//----- nvinfo : EIATTR_MAXREG_COUNT
	.align		4
        /*007c*/ 	.byte	0x03, 0x1b
        /*007e*/ 	.short	0x00ff


	//----- nvinfo : EIATTR_NUM_BARRIERS
	.align		4
        /*0080*/ 	.byte	0x02, 0x4c
        /*0082*/ 	.byte	0x01
	.zero		1


	//----- nvinfo : EIATTR_MERCURY_ISA_VERSION
	.align		4
        /*0084*/ 	.byte	0x03, 0x5f
        /*0086*/ 	.short	0x0101


	//----- nvinfo : EIATTR_VRC_CTA_INIT_COUNT
	.align		4
        /*0088*/ 	.byte	0x02, 0x4a
	.zero		1
	.zero		1


	//----- nvinfo : EIATTR_EXIT_INSTR_OFFSETS
	.align		4
        /*008c*/ 	.byte	0x04, 0x1c
        /*008e*/ 	.short	(.L_221 - .L_220)


	//   ....[0]....
.L_220:
        /*0090*/ 	.word	0x00000090


	//   ....[1]....
        /*0094*/ 	.word	0x00000c80


	//   ....[2]....
        /*0098*/ 	.word	0x00000cf0


	//   ....[3]....
        /*009c*/ 	.word	0x00000d50


	//----- nvinfo : EIATTR_CRS_STACK_SIZE
	.align		4
.L_221:
        /*00a0*/ 	.byte	0x04, 0x1e
        /*00a2*/ 	.short	(.L_223 - .L_222)
.L_222:
        /*00a4*/ 	.word	0x00000000


	//----- nvinfo : EIATTR_CBANK_PARAM_SIZE
	.align		4
.L_223:
        /*00a8*/ 	.byte	0x03, 0x19
        /*00aa*/ 	.short	0x002c


	//----- nvinfo : EIATTR_PARAM_CBANK
	.align		4
        /*00ac*/ 	.byte	0x04, 0x0a
        /*00ae*/ 	.short	(.L_225 - .L_224)
	.align		4
.L_224:
        /*00b0*/ 	.word	index@(.nv.constant0._Z15FCParamBackwardPKfS0_PfS1_iii)
        /*00b4*/ 	.short	0x0380
        /*00b6*/ 	.short	0x002c


	//----- nvinfo : EIATTR_SW_WAR
	.align		4
.L_225:
        /*00b8*/ 	.byte	0x04, 0x36
        /*00ba*/ 	.short	(.L_227 - .L_226)
.L_226:
        /*00bc*/ 	.word	0x00000008
.L_227:


//--------------------- .nv.info._Z20SoftmaxCrossBackwardPfPKfPKiii --------------------------
	.section	.nv.info._Z20SoftmaxCrossBackwardPfPKfPKiii,"",@"SHT_CUDA_INFO"
	.sectionflags	@""
	.align	4


	//----- nvinfo : EIATTR_CUDA_API_VERSION
	.align		4
        /*0000*/ 	.byte	0x04, 0x37
        /*0002*/ 	.short	(.L_229 - .L_228)
.L_228:
        /*0004*/ 	.word	0x00000082


	//----- nvinfo : EIATTR_KPARAM_INFO
	.align		4
.L_229:
        /*0008*/ 	.byte	0x04, 0x17
        /*000a*/ 	.short	(.L_231 - .L_230)
.L_230:
        /*000c*/ 	.word	0x00000000
        /*0010*/ 	.short	0x0004
        /*0012*/ 	.short	0x001c
        /*0014*/ 	.byte	0x00, 0xf0, 0x11, 0x00


	//----- nvinfo : EIATTR_KPARAM_INFO
	.align		4
.L_231:
        /*0018*/ 	.byte	0x04, 0x17
        /*001a*/ 	.short	(.L_233 - .L_232)
.L_232:
        /*001c*/ 	.word	0x00000000
        /*0020*/ 	.short	0x0003
        /*0022*/ 	.short	0x0018
        /*0024*/ 	.byte	0x00, 0xf0, 0x11, 0x00


	//----- nvinfo : EIATTR_KPARAM_INFO
	.align		4
.L_233:
        /*0028*/ 	.byte	0x04, 0x17
        /*002a*/ 	.short	(.L_235 - .L_234)
.L_234:
        /*002c*/ 	.word	0x00000000
        /*0030*/ 	.short	0x0002
        /*0032*/ 	.short	0x0010
        /*0034*/ 	.byte	0x00, 0xf5, 0x21, 0x00


	//----- nvinfo : EIATTR_KPARAM_INFO
	.align		4
.L_235:
        /*0038*/ 	.byte	0x04, 0x17
        /*003a*/ 	.short	(.L_237 - .L_236)
.L_236:
        /*003c*/ 	.word	0x00000000
        /*0040*/ 	.short	0x0001
        /*0042*/ 	.short	0x0008
        /*0044*/ 	.byte	0x00, 0xf5, 0x21, 0x00


	//----- nvinfo : EIATTR_KPARAM_INFO
	.align		4
.L_237:
        /*0048*/ 	.byte	0x04, 0x17
        /*004a*/ 	.short	(.L_239 - .L_238)
.L_238:
        /*004c*/ 	.word	0x00000000
        /*0050*/ 	.short	0x0000
        /*0052*/ 	.short	0x0000
        /*0054*/ 	.byte	0x00, 0xf5, 0x21, 0x00


	//----- nvinfo : EIATTR_SPARSE_MMA_MASK
	.align		4
.L_239:
        /*0058*/ 	.byte	0x03, 0x50
        /*005a*/ 	.short	0x0000


	//----- nvinfo : EIATTR_MAXREG_COUNT
	.align		4
        /*005c*/ 	.byte	0x03, 0x1b
        /*005e*/ 	.short	0x00ff


	//----- nvinfo : EIATTR_MERCURY_ISA_VERSION
	.align		4
        /*0060*/ 	.byte	0x03, 0x5f
        /*0062*/ 	.short	0x0101


	//----- nvinfo : EIATTR_VRC_CTA_INIT_COUNT
	.align		4
        /*0064*/ 	.byte	0x02, 0x4a
	.zero		1
	.zero		1


	//----- nvinfo : EIATTR_EXIT_INSTR_OFFSETS
	.align		4
        /*0068*/ 	.byte	0x04, 0x1c
        /*006a*/ 	.short	(.L_241 - .L_240)


	//   ....[0]....
.L_240:
        /*006c*/ 	.word	0x00000080


	//   ....[1]....
        /*0070*/ 	.word	0x00000300


	//----- nvinfo : EIATTR_CBANK_PARAM_SIZE
	.align		4
.L_241:
        /*0074*/ 	.byte	0x03, 0x19
        /*0076*/ 	.short	0x0020


	//----- nvinfo : EIATTR_PARAM_CBANK
	.align		4
        /*0078*/ 	.byte	0x04, 0x0a
        /*007a*/ 	.short	(.L_243 - .L_242)
	.align		4
.L_242:
        /*007c*/ 	.word	index@(.nv.constant0._Z20SoftmaxCrossBackwardPfPKfPKiii)
        /*0080*/ 	.short	0x0380
        /*0082*/ 	.short	0x0020


	//----- nvinfo : EIATTR_SW_WAR
	.align		4
.L_243:
        /*0084*/ 	.byte	0x04, 0x36
        /*0086*/ 	.short	(.L_245 - .L_244)
.L_244:
        /*0088*/ 	.word	0x00000008
.L_245:


//--------------------- .nv.callgraph             --------------------------
	.section	.nv.callgraph,"",@"SHT_CUDA_CALLGRAPH"
	.align	4
	.sectionentsize	8
	.align		4
        /*0000*/ 	.word	0x00000000
	.align		4
        /*0004*/ 	.word	0xffffffff
	.align		4
        /*0008*/ 	.word	0x00000000
	.align		4
        /*000c*/ 	.word	0xfffffffe
	.align		4
        /*0010*/ 	.word	0x00000000
	.align		4
        /*0014*/ 	.word	0xfffffffd
	.align		4
        /*0018*/ 	.word	0x00000000
	.align		4
        /*001c*/ 	.word	0xfffffffc


//--------------------- .text._Z11SGDBackwardPfPKffi --------------------------
	.section	.text._Z11SGDBackwardPfPKffi,"ax",@progbits
	.align	128
        .global         _Z11SGDBackwardPfPKffi
        .type           _Z11SGDBackwardPfPKffi,@function
        .size           _Z11SGDBackwardPfPKffi,(.L_x_57 - _Z11SGDBackwardPfPKffi)
        .other          _Z11SGDBackwardPfPKffi,@"STO_CUDA_ENTRY STV_DEFAULT"
_Z11SGDBackwardPfPKffi:
.text._Z11SGDBackwardPfPKffi:
[----:B------:R-:W-:Y:S01]  /*0000*/  LDC R1, c[0x0][0x37c] ;  /* 0x0000df00ff017b82 */ /* 0x000fe20000000800 */
[----:B------:R-:W0:Y:S07]  /*0010*/  S2R R0, SR_TID.X ;  /* 0x0000000000007919 */ /* 0x000e2e0000002100 */
[----:B------:R-:W0:Y:S01]  /*0020*/  S2UR UR4, SR_CTAID.X ;  /* 0x00000000000479c3 */ /* 0x000e220000002500 */
[----:B------:R-:W1:Y:S07]  /*0030*/  LDCU UR5, c[0x0][0x394] ;  /* 0x00007280ff0577ac */ /* 0x000e6e0008000800 */
[----:B------:R-:W0:Y:S02]  /*0040*/  LDC R7, c[0x0][0x360] ;  /* 0x0000d800ff077b82 */ /* 0x000e240000000800 */
[----:B0-----:R-:W-:-:S05]  /*0050*/  IMAD R7, R7, UR4, R0 ;  /* 0x0000000407077c24 */ /* 0x001fca000f8e0200 */
[----:B-1----:R-:W-:-:S13]  /*0060*/  ISETP.GE.AND P0, PT, R7, UR5, PT ;  /* 0x0000000507007c0c */ /* 0x002fda000bf06270 */
[----:B------:R-:W-:Y:S05]  /*0070*/  @P0 EXIT ;  /* 0x000000000000094d */ /* 0x000fea0003800000 */
[----:B------:R-:W0:Y:S01]  /*0080*/  LDC.64 R2, c[0x0][0x388] ;  /* 0x0000e200ff027b82 */ /* 0x000e220000000a00 */
[----:B------:R-:W1:Y:S01]  /*0090*/  LDCU.64 UR4, c[0x0][0x358] ;  /* 0x00006b00ff0477ac */ /* 0x000e620008000a00 */
[----:B------:R-:W2:Y:S06]  /*00a0*/  LDCU UR6, c[0x0][0x390] ;  /* 0x00007200ff0677ac */ /* 0x000eac0008000800 */
[----:B------:R-:W3:Y:S01]  /*00b0*/  LDC.64 R4, c[0x0][0x380] ;  /* 0x0000e000ff047b82 */ /* 0x000ee20000000a00 */
[----:B0-----:R-:W-:-:S06]  /*00c0*/  IMAD.WIDE R2, R7, 0x4, R2 ;  /* 0x0000000407027825 */ /* 0x001fcc00078e0202 */
[----:B-1----:R-:W2:Y:S01]  /*00d0*/  LDG.E R2, desc[UR4][R2.64] ;  /* 0x0000000402027981 */ /* 0x002ea2000c1e1900 */
[----:B---3--:R-:W-:-:S05]  /*00e0*/  IMAD.WIDE R4, R7, 0x4, R4 ;  /* 0x0000000407047825 */ /* 0x008fca00078e0204 */
[----:B------:R-:W2:Y:S02]  /*00f0*/  LDG.E R7, desc[UR4][R4.64] ;  /* 0x0000000404077981 */ /* 0x000ea4000c1e1900 */
[----:B--2---:R-:W-:-:S05]  /*0100*/  FFMA R7, -R2, UR6, R7 ;  /* 0x0000000602077c23 */ /* 0x004fca0008000107 */
[----:B------:R-:W-:Y:S01]  /*0110*/  STG.E desc[UR4][R4.64], R7 ;  /* 0x0000000704007986 */ /* 0x000fe2000c101904 */
[----:B------:R-:W-:Y:S05]  /*0120*/  EXIT ;  /* 0x000000000000794d */ /* 0x000fea0003800000 */
.L_x_0:
[----:B------:R-:W-:-:S00]  /*0130*/  BRA `(.L_x_0) ;  /* 0xfffffffc00fc7947 */ /* 0x000fc0000383ffff */
[----:B------:R-:W-:-:S00]  /*0140*/  NOP ;  /* 0x0000000000007918 */ /* 0x000fc00000000000 */
        /* <DEDUP_REMOVED lines=11> */
.L_x_57:


//--------------------- .text._Z17ConvLayerBackwardPKfS0_Pfiiiiiiiii --------------------------
	.section	.text._Z17ConvLayerBackwardPKfS0_Pfiiiiiiiii,"ax",@progbits
	.align	128
        .global         _Z17ConvLayerBackwardPKfS0_Pfiiiiiiiii
        .type           _Z17ConvLayerBackwardPKfS0_Pfiiiiiiiii,@function
        .size           _Z17ConvLayerBackwardPKfS0_Pfiiiiiiiii,(.L_x_58 - _Z17ConvLayerBackwardPKfS0_Pfiiiiiiiii)
        .other          _Z17ConvLayerBackwardPKfS0_Pfiiiiiiiii,@"STO_CUDA_ENTRY STV_DEFAULT"
_Z17ConvLayerBackwardPKfS0_Pfiiiiiiiii:
.text._Z17ConvLayerBackwardPKfS0_Pfiiiiiiiii:
[----:B------:R-:W-:Y:S08]  /*0000*/  LDC R1, c[0x0][0x37c] ;  /* 0x0000df00ff017b82 */ /* 0x000ff00000000800 */
[----:B------:R-:W0:Y:S08]  /*0010*/  S2UR UR10, SR_CTAID.X ;  /* 0x00000000000a79c3 */ /* 0x000e300000002500 */
[----:B------:R-:W0:Y:S02]  /*0020*/  LDC R0, c[0x0][0x398] ;  /* 0x0000e600ff007b82 */ /* 0x000e240000000800 */
[----:B0-----:R-:W-:-:S13]  /*0030*/  ISETP.LE.AND P0, PT, R0, UR10, PT ;  /* 0x0000000a00007c0c */ /* 0x001fda000bf03270 */
[----:B------:R-:W-:Y:S05]  /*0040*/  @P0 EXIT ;  /* 0x000000000000094d */ /* 0x000fea0003800000 */
[----:B------:R-:W0:Y:S01]  /*0050*/  S2R R0, SR_TID.Y ;  /* 0x0000000000007919 */ /* 0x000e220000002200 */
[----:B------:R-:W0:Y:S01]  /*0060*/  LDCU.64 UR4, c[0x0][0x3a0] ;  /* 0x00007400ff0477ac */ /* 0x000e220008000a00 */
[----:B------:R-:W1:Y:S01]  /*0070*/  S2R R4, SR_TID.Z ;  /* 0x0000000000047919 */ /* 0x000e620000002300 */
[----:B------:R-:W1:Y:S01]  /*0080*/  LDCU UR6, c[0x0][0x39c] ;  /* 0x00007380ff0677ac */ /* 0x000e620008000800 */
[----:B------:R-:W2:Y:S01]  /*0090*/  S2R R5, SR_TID.X ;  /* 0x0000000000057919 */ /* 0x000ea20000002100 */
[----:B0-----:R-:W-:-:S04]  /*00a0*/  ISETP.GE.AND P0, PT, R0, UR4, PT ;  /* 0x0000000400007c0c */ /* 0x001fc8000bf06270 */
[----:B-1----:R-:W-:-:S04]  /*00b0*/  ISETP.GE.OR P0, PT, R4, UR6, P0 ;  /* 0x0000000604007c0c */ /* 0x002fc80008706670 */
[----:B--2---:R-:W-:-:S13]  /*00c0*/  ISETP.GE.OR P0, PT, R5, UR5, P0 ;  /* 0x0000000505007c0c */ /* 0x004fda0008706670 */
[----:B------:R-:W-:Y:S05]  /*00d0*/  @P0 EXIT ;  /* 0x000000000000094d */ /* 0x000fea0003800000 */
[----:B------:R-:W0:Y:S01]  /*00e0*/  LDCU UR6, c[0x0][0x3b0] ;  /* 0x00007600ff0677ac */ /* 0x000e220008000800 */
[----:B------:R-:W-:Y:S01]  /*00f0*/  IMAD.MOV.U32 R6, RZ, RZ, RZ ;  /* 0x000000ffff067224 */ /* 0x000fe200078e00ff */
[----:B------:R-:W0:Y:S01]  /*0100*/  LDCU.64 UR8, c[0x0][0x3a8] ;  /* 0x00007500ff0877ac */ /* 0x000e220008000a00 */
[----:B------:R-:W1:Y:S01]  /*0110*/  LDCU.64 UR12, c[0x0][0x358] ;  /* 0x00006b00ff0c77ac */ /* 0x000e620008000a00 */
[----:B0-----:R-:W-:-:S04]  /*0120*/  UISETP.LT.AND UP0, UPT, UR9, UR6, UPT ;  /* 0x000000060900728c */ /* 0x001fc8000bf01270 */
[----:B------:R-:W-:-:S04]  /*0130*/  USEL UR4, UR9, UR6, UP0 ;  /* 0x0000000609047287 */ /* 0x000fc80008000000 */
[----:B------:R-:W-:-:S04]  /*0140*/  UISETP.GE.AND UP0, UPT, UR4, 0x1, UPT ;  /* 0x000000010400788c */ /* 0x000fc8000bf06270 */
[----:B------:R-:W-:-:S09]  /*0150*/  UISETP.LT.OR UP0, UPT, UR8, 0x1, !UP0 ;  /* 0x000000010800788c */ /* 0x000fd2000c701670 */
[----:B-1----:R-:W-:Y:S05]  /*0160*/  BRA.U UP0, `(.L_x_1) ;  /* 0x0000000900e07547 */ /* 0x002fea000b800000 */
[----:B------:R-:W-:Y:S01]  /*0170*/  IMAD.MOV.U32 R6, RZ, RZ, RZ ;  /* 0x000000ffff067224 */ /* 0x000fe200078e00ff */
[----:B------:R-:W-:Y:S02]  /*0180*/  ULOP3.LUT UR7, UR6, 0x7, URZ, 0xc0, !UPT ;  /* 0x0000000706077892 */ /* 0x000fe4000f8ec0ff */
[----:B------:R-:W-:Y:S01]  /*0190*/  ULOP3.LUT UR6, UR6, 0x7ffffff8, URZ, 0xc0, !UPT ;  /* 0x7ffffff806067892 */ /* 0x000fe2000f8ec0ff */
[----:B------:R-:W-:-:S11]  /*01a0*/  UMOV UR4, URZ ;  /* 0x000000ff00047c82 */ /* 0x000fd60008000000 */
.L_x_9:
[----:B------:R-:W0:Y:S01]  /*01b0*/  LDC R3, c[0x0][0x39c] ;  /* 0x0000e700ff037b82 */ /* 0x000e220000000800 */
[----:B------:R-:W-:Y:S02]  /*01c0*/  IMAD.MOV.U32 R7, RZ, RZ, RZ ;  /* 0x000000ffff077224 */ /* 0x000fe400078e00ff */
[----:B0-----:R-:W-:-:S07]  /*01d0*/  IMAD R8, R3, UR4, R4 ;  /* 0x0000000403087c24 */ /* 0x001fce000f8e0204 */
.L_x_8:
[----:B------:R-:W0:Y:S01]  /*01e0*/  LDC.64 R2, c[0x0][0x3b0] ;  /* 0x0000ec00ff027b82 */ /* 0x000e220000000a00 */
[----:B------:R-:W1:Y:S01]  /*01f0*/  LDCU.64 UR8, c[0x0][0x3a8] ;  /* 0x00007500ff0877ac */ /* 0x000e620008000a00 */
[--C-:B------:R-:W-:Y:S01]  /*0200*/  IMAD.IADD R10, R0, 0x1, -R7.reuse ;  /* 0x00000001000a7824 */ /* 0x100fe200078e0a07 */
[----:B-1----:R-:W-:Y:S01]  /*0210*/  UIMAD UR5, UR10, UR8, UR4 ;  /* 0x000000080a0572a4 */ /* 0x002fe2000f8e0204 */
[----:B------:R-:W-:Y:S02]  /*0220*/  IMAD R9, R8, UR9, R7 ;  /* 0x0000000908097c24 */ /* 0x000fe4000f8e0207 */
[----:B------:R-:W-:Y:S01]  /*0230*/  VIADD R7, R7, 0x1 ;  /* 0x0000000107077836 */ /* 0x000fe20000000000 */
[----:B0-----:R-:W-:Y:S02]  /*0240*/  ISETP.GE.U32.AND P1, PT, R2, 0x8, PT ;  /* 0x000000080200780c */ /* 0x001fe40003f26070 */
[C---:B------:R-:W-:Y:S01]  /*0250*/  ISETP.GE.AND P0, PT, R10.reuse, R3, PT ;  /* 0x000000030a00720c */ /* 0x040fe20003f06270 */
[----:B------:R-:W-:Y:S01]  /*0260*/  IMAD R3, R3, UR5, R10 ;  /* 0x0000000503037c24 */ /* 0x000fe2000f8e020a */
[----:B------:R-:W-:Y:S01]  /*0270*/  ISETP.NE.AND P6, PT, R7, UR9, PT ;  /* 0x0000000907007c0c */ /* 0x000fe2000bfc5270 */
[----:B------:R-:W-:Y:S01]  /*0280*/  UMOV UR5, URZ ;  /* 0x000000ff00057c82 */ /* 0x000fe20008000000 */
[----:B------:R-:W-:-:S07]  /*0290*/  ISETP.GT.AND P0, PT, R10, -0x1, !P0 ;  /* 0xffffffff0a00780c */ /* 0x000fce0004704270 */
[----:B------:R-:W-:Y:S06]  /*02a0*/  @!P1 BRA `(.L_x_2) ;  /* 0x0000000400189947 */ /* 0x000fec0003800000 */
[----:B------:R-:W0:Y:S01]  /*02b0*/  LDCU UR9, c[0x0][0x3b8] ;  /* 0x00007700ff0977ac */ /* 0x000e220008000800 */
[----:B------:R-:W-:-:S05]  /*02c0*/  UMOV UR5, URZ ;  /* 0x000000ff00057c82 */ /* 0x000fca0008000000 */
.L_x_3:
[----:B------:R-:W1:Y:S01]  /*02d0*/  LDC R2, c[0x0][0x3b0] ;  /* 0x0000ec00ff027b82 */ /* 0x000e620000000800 */
[----:B------:R-:W-:Y:S02]  /*02e0*/  ULOP3.LUT UR8, URZ, UR5, URZ, 0x33, !UPT ;  /* 0x00000005ff087292 */ /* 0x000fe4000f8e33ff */
[----:B------:R-:W-:-:S04]  /*02f0*/  VIADD R14, R5, -UR5 ;  /* 0x80000005050e7c36 */ /* 0x000fc80008000000 */
[C---:B------:R-:W-:Y:S01]  /*0300*/  VIADD R16, R14.reuse, 0xfffffffe ;  /* 0xfffffffe0e107836 */ /* 0x040fe20000000000 */
[C---:B0-----:R-:W-:Y:S01]  /*0310*/  ISETP.GE.AND P2, PT, R14.reuse, UR9, PT ;  /* 0x000000090e007c0c */ /* 0x041fe2000bf46270 */
[----:B------:R-:W0:Y:S01]  /*0320*/  LDC.64 R12, c[0x0][0x380] ;  /* 0x0000e000ff0c7b82 */ /* 0x000e220000000a00 */
[----:B------:R-:W-:Y:S02]  /*0330*/  VIADD R15, R5, UR8 ;  /* 0x00000008050f7c36 */ /* 0x000fe40008000000 */
[----:B------:R-:W-:Y:S02]  /*0340*/  ISETP.GT.AND P2, PT, R14, -0x1, !P2 ;  /* 0xffffffff0e00780c */ /* 0x000fe40005744270 */
[----:B------:R-:W-:Y:S02]  /*0350*/  ISETP.GE.AND P4, PT, R16, UR9, PT ;  /* 0x0000000910007c0c */ /* 0x000fe4000bf86270 */
[----:B------:R-:W-:Y:S01]  /*0360*/  ISETP.GE.AND P1, PT, R15, UR9, PT ;  /* 0x000000090f007c0c */ /* 0x000fe2000bf26270 */
[----:B------:R-:W2:Y:S01]  /*0370*/  LDC.64 R10, c[0x0][0x388] ;  /* 0x0000e200ff0a7b82 */ /* 0x000ea20000000a00 */
[----:B------:R-:W-:-:S02]  /*0380*/  PLOP3.LUT P2, PT, P0, P2, PT, 0x80, 0x8 ;  /* 0x000000000008781c */ /* 0x000fc40000745070 */
[----:B------:R-:W-:Y:S01]  /*0390*/  ISETP.GT.AND P1, PT, R15, -0x1, !P1 ;  /* 0xffffffff0f00780c */ /* 0x000fe20004f24270 */
[----:B------:R-:W-:Y:S01]  /*03a0*/  IMAD R15, R3, UR9, R14 ;  /* 0x00000009030f7c24 */ /* 0x000fe2000f8e020e */
[----:B------:R-:W-:Y:S02]  /*03b0*/  ISETP.GT.AND P4, PT, R16, -0x1, !P4 ;  /* 0xffffffff1000780c */ /* 0x000fe40006784270 */
[----:B------:R-:W-:Y:S01]  /*03c0*/  PLOP3.LUT P1, PT, P0, P1, PT, 0x80, 0x8 ;  /* 0x000000000008781c */ /* 0x000fe20000723070 */
[----:B-1----:R-:W-:Y:S01]  /*03d0*/  IMAD R17, R9, R2, UR5 ;  /* 0x0000000509117e24 */ /* 0x002fe2000f8e0202 */
[----:B------:R-:W-:Y:S01]  /*03e0*/  PLOP3.LUT P4, PT, P0, P4, PT, 0x80, 0x8 ;  /* 0x000000000008781c */ /* 0x000fe20000789070 */
[----:B0-----:R-:W-:-:S05]  /*03f0*/  IMAD.WIDE R12, R15, 0x4, R12 ;  /* 0x000000040f0c7825 */ /* 0x001fca00078e020c */
[----:B------:R-:W3:Y:S01]  /*0400*/  @P2 LDG.E R15, desc[UR12][R12.64] ;  /* 0x0000000c0c0f2981 */ /* 0x000ee2000c1e1900 */
[----:B--2---:R-:W-:-:S06]  /*0410*/  IMAD.WIDE R10, R17, 0x4, R10 ;  /* 0x00000004110a7825 */ /* 0x004fcc00078e020a */
[----:B------:R-:W2:Y:S04]  /*0420*/  @P4 LDG.E R19, desc[UR12][R12.64+-0x8] ;  /* 0xfffff80c0c134981 */ /* 0x000ea8000c1e1900 */
[----:B------:R-:W3:Y:S04]  /*0430*/  @P2 LDG.E R16, desc[UR12][R10.64] ;  /* 0x0000000c0a102981 */ /* 0x000ee8000c1e1900 */
[----:B------:R-:W4:Y:S04]  /*0440*/  @P1 LDG.E R17, desc[UR12][R12.64+-0x4] ;  /* 0xfffffc0c0c111981 */ /* 0x000f28000c1e1900 */
[----:B------:R-:W4:Y:S04]  /*0450*/  @P1 LDG.E R18, desc[UR12][R10.64+0x4] ;  /* 0x0000040c0a121981 */ /* 0x000f28000c1e1900 */
[----:B------:R-:W2:Y:S01]  /*0460*/  @P4 LDG.E R20, desc[UR12][R10.64+0x8] ;  /* 0x0000080c0a144981 */ /* 0x000ea2000c1e1900 */
[----:B------:R-:W-:-:S02]  /*0470*/  VIADD R21, R14, 0xfffffffd ;  /* 0xfffffffd0e157836 */ /* 0x000fc40000000000 */
[----:B------:R-:W-:-:S03]  /*0480*/  VIADD R22, R14, 0xfffffffc ;  /* 0xfffffffc0e167836 */ /* 0x000fc60000000000 */
[C---:B------:R-:W-:Y:S02]  /*0490*/  ISETP.GE.AND P5, PT, R21.reuse, UR9, PT ;  /* 0x0000000915007c0c */ /* 0x040fe4000bfa6270 */
[----:B------:R-:W-:Y:S02]  /*04a0*/  ISETP.GE.AND P3, PT, R22, UR9, PT ;  /* 0x0000000916007c0c */ /* 0x000fe4000bf66270 */
[----:B------:R-:W-:Y:S02]  /*04b0*/  ISETP.GT.AND P5, PT, R21, -0x1, !P5 ;  /* 0xffffffff1500780c */ /* 0x000fe40006fa4270 */
[----:B------:R-:W-:Y:S02]  /*04c0*/  IADD3 R21, PT, PT, R14, -0x5, RZ ;  /* 0xfffffffb0e157810 */ /* 0x000fe40007ffe0ff */
[----:B------:R-:W-:-:S04]  /*04d0*/  ISETP.GT.AND P3, PT, R22, -0x1, !P3 ;  /* 0xffffffff1600780c */ /* 0x000fc80005f64270 */
[----:B------:R-:W-:Y:S01]  /*04e0*/  PLOP3.LUT P3, PT, P0, P3, PT, 0x80, 0x8 ;  /* 0x000000000008781c */ /* 0x000fe20000767070 */
[----:B---3--:R-:W-:Y:S01]  /*04f0*/  @P2 FFMA R6, R15, R16, R6 ;  /* 0x000000100f062223 */ /* 0x008fe20000000006 */
[C---:B------:R-:W-:Y:S01]  /*0500*/  VIADD R15, R14.reuse, 0xfffffffa ;  /* 0xfffffffa0e0f7836 */ /* 0x040fe20000000000 */
[----:B------:R-:W-:Y:S01]  /*0510*/  ISETP.GE.AND P2, PT, R21, UR9, PT ;  /* 0x0000000915007c0c */ /* 0x000fe2000bf46270 */
[----:B------:R-:W-:-:S09]  /*0520*/  VIADD R14, R14, 0xfffffff9 ;  /* 0xfffffff90e0e7836 */ /* 0x000fd20000000000 */
[----:B------:R-:W3:Y:S01]  /*0530*/  @P3 LDG.E R16, desc[UR12][R10.64+0x10] ;  /* 0x0000100c0a103981 */ /* 0x000ee2000c1e1900 */
[----:B----4-:R-:W-:Y:S01]  /*0540*/  @P1 FFMA R6, R17, R18, R6 ;  /* 0x0000001211061223 */ /* 0x010fe20000000006 */
[----:B------:R-:W-:Y:S02]  /*0550*/  PLOP3.LUT P1, PT, P0, P5, PT, 0x80, 0x8 ;  /* 0x000000000008781c */ /* 0x000fe4000072b070 */
[----:B------:R-:W3:Y:S01]  /*0560*/  @P3 LDG.E R17, desc[UR12][R12.64+-0x10] ;  /* 0xfffff00c0c113981 */ /* 0x000ee2000c1e1900 */
[----:B------:R-:W-:Y:S02]  /*0570*/  ISETP.GE.AND P5, PT, R15, UR9, PT ;  /* 0x000000090f007c0c */ /* 0x000fe4000bfa6270 */
[----:B------:R-:W-:Y:S01]  /*0580*/  ISETP.GT.AND P2, PT, R21, -0x1, !P2 ;  /* 0xffffffff1500780c */ /* 0x000fe20005744270 */
[----:B--2---:R-:W-:Y:S01]  /*0590*/  @P4 FFMA R6, R19, R20, R6 ;  /* 0x0000001413064223 */ /* 0x004fe20000000006 */
[----:B------:R-:W-:Y:S02]  /*05a0*/  ISETP.GT.AND P5, PT, R15, -0x1, !P5 ;  /* 0xffffffff0f00780c */ /* 0x000fe40006fa4270 */
[----:B------:R-:W-:-:S02]  /*05b0*/  ISETP.GE.AND P4, PT, R14, UR9, PT ;  /* 0x000000090e007c0c */ /* 0x000fc4000bf86270 */
[----:B------:R-:W-:Y:S02]  /*05c0*/  PLOP3.LUT P2, PT, P0, P2, PT, 0x80, 0x8 ;  /* 0x000000000008781c */ /* 0x000fe40000745070 */
[----:B------:R-:W-:Y:S01]  /*05d0*/  ISETP.GT.AND P4, PT, R14, -0x1, !P4 ;  /* 0xffffffff0e00780c */ /* 0x000fe20006784270 */
[----:B------:R-:W2:Y:S01]  /*05e0*/  @P1 LDG.E R15, desc[UR12][R12.64+-0xc] ;  /* 0xfffff40c0c0f1981 */ /* 0x000ea2000c1e1900 */
[----:B------:R-:W-:-:S03]  /*05f0*/  PLOP3.LUT P5, PT, P0, P5, PT, 0x80, 0x8 ;  /* 0x000000000008781c */ /* 0x000fc600007ab070 */
[----:B------:R-:W2:Y:S01]  /*0600*/  @P1 LDG.E R14, desc[UR12][R10.64+0xc] ;  /* 0x00000c0c0a0e1981 */ /* 0x000ea2000c1e1900 */
[----:B------:R-:W-:-:S05]  /*0610*/  PLOP3.LUT P4, PT, P0, P4, PT, 0x80, 0x8 ;  /* 0x000000000008781c */ /* 0x000fca0000789070 */
[----:B------:R-:W4:Y:S04]  /*0620*/  @P2 LDG.E R19, desc[UR12][R12.64+-0x14] ;  /* 0xffffec0c0c132981 */ /* 0x000f28000c1e1900 */
[----:B------:R-:W4:Y:S04]  /*0630*/  @P2 LDG.E R18, desc[UR12][R10.64+0x14] ;  /* 0x0000140c0a122981 */ /* 0x000f28000c1e1900 */
[----:B------:R-:W5:Y:S04]  /*0640*/  @P5 LDG.E R21, desc[UR12][R12.64+-0x18] ;  /* 0xffffe80c0c155981 */ /* 0x000f68000c1e1900 */
[----:B------:R-:W5:Y:S04]  /*0650*/  @P5 LDG.E R20, desc[UR12][R10.64+0x18] ;  /* 0x0000180c0a145981 */ /* 0x000f68000c1e1900 */
[----:B------:R-:W5:Y:S04]  /*0660*/  @P4 LDG.E R23, desc[UR12][R12.64+-0x1c] ;  /* 0xffffe40c0c174981 */ /* 0x000f68000c1e1900 */
[----:B------:R-:W5:Y:S01]  /*0670*/  @P4 LDG.E R22, desc[UR12][R10.64+0x1c] ;  /* 0x00001c0c0a164981 */ /* 0x000f62000c1e1900 */
[----:B------:R-:W-:-:S04]  /*0680*/  UIADD3 UR5, UPT, UPT, UR5, 0x8, URZ ;  /* 0x0000000805057890 */ /* 0x000fc8000fffe0ff */
[----:B------:R-:W-:Y:S01]  /*0690*/  UISETP.NE.AND UP0, UPT, UR5, UR6, UPT ;  /* 0x000000060500728c */ /* 0x000fe2000bf05270 */
[----:B--2---:R-:W-:-:S04]  /*06a0*/  @P1 FFMA R6, R15, R14, R6 ;  /* 0x0000000e0f061223 */ /* 0x004fc80000000006 */
[----:B---3--:R-:W-:-:S04]  /*06b0*/  @P3 FFMA R6, R17, R16, R6 ;  /* 0x0000001011063223 */ /* 0x008fc80000000006 */
[----:B----4-:R-:W-:-:S04]  /*06c0*/  @P2 FFMA R6, R19, R18, R6 ;  /* 0x0000001213062223 */ /* 0x010fc80000000006 */
[----:B-----5:R-:W-:-:S04]  /*06d0*/  @P5 FFMA R6, R21, R20, R6 ;  /* 0x0000001415065223 */ /* 0x020fc80000000006 */
[----:B------:R-:W-:Y:S01]  /*06e0*/  @P4 FFMA R6, R23, R22, R6 ;  /* 0x0000001617064223 */ /* 0x000fe20000000006 */
[----:B------:R-:W-:Y:S06]  /*06f0*/  BRA.U UP0, `(.L_x_3) ;  /* 0xfffffff900f47547 */ /* 0x000fec000b83ffff */
[----:B------:R-:W-:-:S05]  /*0700*/  UMOV UR5, UR6 ;  /* 0x0000000600057c82 */ /* 0x000fca0008000000 */
.L_x_2:
[----:B------:R-:W-:-:S09]  /*0710*/  UISETP.NE.AND UP0, UPT, UR7, URZ, UPT ;  /* 0x000000ff0700728c */ /* 0x000fd2000bf05270 */
[----:B------:R-:W-:Y:S05]  /*0720*/  BRA.U !UP0, `(.L_x_4) ;  /* 0x00000005085c7547 */ /* 0x000fea000b800000 */
[----:B------:R-:W-:Y:S01]  /*0730*/  UIADD3 UR8, UPT, UPT, UR7, -0x1, URZ ;  /* 0xffffffff07087890 */ /* 0x000fe2000fffe0ff */
[----:B------:R-:W-:-:S03]  /*0740*/  LOP3.LUT P5, R22, R2, 0x3, RZ, 0xc0, !PT ;  /* 0x0000000302167812 */ /* 0x000fc600078ac0ff */
[----:B------:R-:W-:-:S09]  /*0750*/  UISETP.GE.U32.AND UP0, UPT, UR8, 0x3, UPT ;  /* 0x000000030800788c */ /* 0x000fd2000bf06070 */
[----:B------:R-:W-:Y:S05]  /*0760*/  BRA.U !UP0, `(.L_x_5) ;  /* 0x0000000108947547 */ /* 0x000fea000b800000 */
[----:B------:R-:W0:Y:S01]  /*0770*/  LDCU UR9, c[0x0][0x3b8] ;  /* 0x00007700ff0977ac */ /* 0x000e220008000800 */
[----:B------:R-:W1:Y:S01]  /*0780*/  LDC.64 R10, c[0x0][0x380] ;  /* 0x0000e000ff0a7b82 */ /* 0x000e620000000a00 */
[----:B------:R-:W-:Y:S01]  /*0790*/  VIADD R14, R5, -UR5 ;  /* 0x80000005050e7c36 */ /* 0x000fe20008000000 */
[----:B------:R-:W-:Y:S02]  /*07a0*/  ULOP3.LUT UR8, URZ, UR5, URZ, 0x33, !UPT ;  /* 0x00000005ff087292 */ /* 0x000fe4000f8e33ff */
[----:B------:R-:W-:Y:S02]  /*07b0*/  IMAD R17, R9, R2, UR5 ;  /* 0x0000000509117e24 */ /* 0x000fe4000f8e0202 */
[C---:B------:R-:W-:Y:S01]  /*07c0*/  VIADD R16, R14.reuse, 0xfffffffe ;  /* 0xfffffffe0e107836 */ /* 0x040fe20000000000 */
[C---:B------:R-:W-:Y:S01]  /*07d0*/  IADD3 R18, PT, PT, R14.reuse, -0x3, RZ ;  /* 0xfffffffd0e127810 */ /* 0x040fe20007ffe0ff */
[----:B------:R-:W2:Y:S01]  /*07e0*/  LDC.64 R12, c[0x0][0x388] ;  /* 0x0000e200ff0c7b82 */ /* 0x000ea20000000a00 */
[----:B------:R-:W-:Y:S01]  /*07f0*/  VIADD R15, R5, UR8 ;  /* 0x00000008050f7c36 */ /* 0x000fe20008000000 */
[----:B0-----:R-:W-:-:S04]  /*0800*/  ISETP.GE.AND P1, PT, R14, UR9, PT ;  /* 0x000000090e007c0c */ /* 0x001fc8000bf26270 */
[C---:B------:R-:W-:Y:S02]  /*0810*/  ISETP.GE.AND P2, PT, R15.reuse, UR9, PT ;  /* 0x000000090f007c0c */ /* 0x040fe4000bf46270 */
[----:B------:R-:W-:Y:S02]  /*0820*/  ISETP.GT.AND P1, PT, R14, -0x1, !P1 ;  /* 0xffffffff0e00780c */ /* 0x000fe40004f24270 */
[C---:B------:R-:W-:Y:S02]  /*0830*/  ISETP.GE.AND P3, PT, R16.reuse, UR9, PT ;  /* 0x0000000910007c0c */ /* 0x040fe4000bf66270 */
[----:B------:R-:W-:Y:S01]  /*0840*/  ISETP.GT.AND P2, PT, R15, -0x1, !P2 ;  /* 0xffffffff0f00780c */ /* 0x000fe20005744270 */
[----:B------:R-:W-:Y:S01]  /*0850*/  IMAD R15, R3, UR9, R14 ;  /* 0x00000009030f7c24 */ /* 0x000fe2000f8e020e */
[----:B------:R-:W-:Y:S02]  /*0860*/  PLOP3.LUT P1, PT, P0, P1, PT, 0x80, 0x8 ;  /* 0x000000000008781c */ /* 0x000fe40000723070 */
[----:B------:R-:W-:Y:S01]  /*0870*/  ISETP.GT.AND P3, PT, R16, -0x1, !P3 ;  /* 0xffffffff1000780c */ /* 0x000fe20005f64270 */
[----:B-1----:R-:W-:Y:S01]  /*0880*/  IMAD.WIDE R10, R15, 0x4, R10 ;  /* 0x000000040f0a7825 */ /* 0x002fe200078e020a */
[----:B------:R-:W-:-:S02]  /*0890*/  ISETP.GE.AND P4, PT, R18, UR9, PT ;  /* 0x0000000912007c0c */ /* 0x000fc4000bf86270 */
[----:B------:R-:W-:Y:S01]  /*08a0*/  PLOP3.LUT P2, PT, P0, P2, PT, 0x80, 0x8 ;  /* 0x000000000008781c */ /* 0x000fe20000745070 */
[----:B--2---:R-:W-:Y:S01]  /*08b0*/  IMAD.WIDE R12, R17, 0x4, R12 ;  /* 0x00000004110c7825 */ /* 0x004fe200078e020c */
[----:B------:R-:W-:Y:S02]  /*08c0*/  ISETP.GT.AND P4, PT, R18, -0x1, !P4 ;  /* 0xffffffff1200780c */ /* 0x000fe40006784270 */
[----:B------:R-:W-:Y:S02]  /*08d0*/  PLOP3.LUT P3, PT, P0, P3, PT, 0x80, 0x8 ;  /* 0x000000000008781c */ /* 0x000fe40000767070 */
[----:B------:R-:W-:Y:S01]  /*08e0*/  PLOP3.LUT P4, PT, P0, P4, PT, 0x80, 0x8 ;  /* 0x000000000008781c */ /* 0x000fe20000789070 */
[----:B------:R-:W2:Y:S04]  /*08f0*/  @P1 LDG.E R15, desc[UR12][R10.64] ;  /* 0x0000000c0a0f1981 */ /* 0x000ea8000c1e1900 */
[----:B------:R-:W2:Y:S04]  /*0900*/  @P1 LDG.E R14, desc[UR12][R12.64] ;  /* 0x0000000c0c0e1981 */ /* 0x000ea8000c1e1900 */
[----:B------:R-:W3:Y:S04]  /*0910*/  @P2 LDG.E R17, desc[UR12][R10.64+-0x4] ;  /* 0xfffffc0c0a112981 */ /* 0x000ee8000c1e1900 */
[----:B------:R-:W3:Y:S04]  /*0920*/  @P2 LDG.E R16, desc[UR12][R12.64+0x4] ;  /* 0x0000040c0c102981 */ /* 0x000ee8000c1e1900 */
[----:B------:R-:W4:Y:S04]  /*0930*/  @P3 LDG.E R19, desc[UR12][R10.64+-0x8] ;  /* 0xfffff80c0a133981 */ /* 0x000f28000c1e1900 */
[----:B------:R-:W4:Y:S04]  /*0940*/  @P3 LDG.E R18, desc[UR12][R12.64+0x8] ;  /* 0x0000080c0c123981 */ /* 0x000f28000c1e1900 */
[----:B------:R-:W5:Y:S04]  /*0950*/  @P4 LDG.E R21, desc[UR12][R10.64+-0xc] ;  /* 0xfffff40c0a154981 */ /* 0x000f68000c1e1900 */
[----:B------:R-:W5:Y:S01]  /*0960*/  @P4 LDG.E R20, desc[UR12][R12.64+0xc] ;  /* 0x00000c0c0c144981 */ /* 0x000f62000c1e1900 */
[----:B------:R-:W-:Y:S01]  /*0970*/  UIADD3 UR5, UPT, UPT, UR5, 0x4, URZ ;  /* 0x0000000405057890 */ /* 0x000fe2000fffe0ff */
[----:B--2---:R-:W-:-:S04]  /*0980*/  @P1 FFMA R6, R15, R14, R6 ;  /* 0x0000000e0f061223 */ /* 0x004fc80000000006 */
[----:B---3--:R-:W-:-:S04]  /*0990*/  @P2 FFMA R6, R17, R16, R6 ;  /* 0x0000001011062223 */ /* 0x008fc80000000006 */
[----:B----4-:R-:W-:-:S04]  /*09a0*/  @P3 FFMA R6, R19, R18, R6 ;  /* 0x0000001213063223 */ /* 0x010fc80000000006 */
[----:B-----5:R-:W-:-:S07]  /*09b0*/  @P4 FFMA R6, R21, R20, R6 ;  /* 0x0000001415064223 */ /* 0x020fce0000000006 */
.L_x_5:
[----:B------:R-:W-:Y:S05]  /*09c0*/  @!P5 BRA `(.L_x_4) ;  /* 0x0000000000b4d947 */ /* 0x000fea0003800000 */
[----:B------:R-:W-:Y:S02]  /*09d0*/  ISETP.NE.AND P1, PT, R22, 0x1, PT ;  /* 0x000000011600780c */ /* 0x000fe40003f25270 */
[----:B------:R-:W-:-:S04]  /*09e0*/  LOP3.LUT R10, R2, 0x1, RZ, 0xc0, !PT ;  /* 0x00000001020a7812 */ /* 0x000fc800078ec0ff */
[----:B------:R-:W-:-:S07]  /*09f0*/  ISETP.NE.U32.AND P3, PT, R10, 0x1, PT ;  /* 0x000000010a00780c */ /* 0x000fce0003f65070 */
[----:B------:R-:W-:Y:S06]  /*0a00*/  @!P1 BRA `(.L_x_6) ;  /* 0x00000000005c9947 */ /* 0x000fec0003800000 */
[----:B------:R-:W0:Y:S01]  /*0a10*/  LDCU UR8, c[0x0][0x3b8] ;  /* 0x00007700ff0877ac */ /* 0x000e220008000800 */
[----:B------:R-:W1:Y:S01]  /*0a20*/  LDC.64 R12, c[0x0][0x380] ;  /* 0x0000e000ff0c7b82 */ /* 0x000e620000000a00 */
[----:B------:R-:W-:Y:S01]  /*0a30*/  VIADD R14, R5, -UR5 ;  /* 0x80000005050e7c36 */ /* 0x000fe20008000000 */
[----:B------:R-:W-:Y:S02]  /*0a40*/  ULOP3.LUT UR9, URZ, UR5, URZ, 0x33, !UPT ;  /* 0x00000005ff097292 */ /* 0x000fe4000f8e33ff */
[----:B------:R-:W-:-:S04]  /*0a50*/  IMAD R17, R9, R2, UR5 ;  /* 0x0000000509117e24 */ /* 0x000fc8000f8e0202 */
[----:B------:R-:W2:Y:S01]  /*0a60*/  LDC.64 R10, c[0x0][0x388] ;  /* 0x0000e200ff0a7b82 */ /* 0x000ea20000000a00 */
[----:B------:R-:W-:Y:S01]  /*0a70*/  VIADD R15, R5, UR9 ;  /* 0x00000009050f7c36 */ /* 0x000fe20008000000 */
[----:B0-----:R-:W-:-:S04]  /*0a80*/  ISETP.GE.AND P1, PT, R14, UR8, PT ;  /* 0x000000080e007c0c */ /* 0x001fc8000bf26270 */
[C---:B------:R-:W-:Y:S02]  /*0a90*/  ISETP.GE.AND P2, PT, R15.reuse, UR8, PT ;  /* 0x000000080f007c0c */ /* 0x040fe4000bf46270 */
[----:B------:R-:W-:Y:S02]  /*0aa0*/  ISETP.GT.AND P1, PT, R14, -0x1, !P1 ;  /* 0xffffffff0e00780c */ /* 0x000fe40004f24270 */
[----:B------:R-:W-:Y:S01]  /*0ab0*/  ISETP.GT.AND P2, PT, R15, -0x1, !P2 ;  /* 0xffffffff0f00780c */ /* 0x000fe20005744270 */
[----:B------:R-:W-:Y:S01]  /*0ac0*/  IMAD R15, R3, UR8, R14 ;  /* 0x00000008030f7c24 */ /* 0x000fe2000f8e020e */
[----:B------:R-:W-:Y:S02]  /*0ad0*/  PLOP3.LUT P1, PT, P0, P1, PT, 0x80, 0x8 ;  /* 0x000000000008781c */ /* 0x000fe40000723070 */
[----:B------:R-:W-:Y:S01]  /*0ae0*/  PLOP3.LUT P2, PT, P0, P2, PT, 0x80, 0x8 ;  /* 0x000000000008781c */ /* 0x000fe20000745070 */
[----:B-1----:R-:W-:-:S04]  /*0af0*/  IMAD.WIDE R12, R15, 0x4, R12 ;  /* 0x000000040f0c7825 */ /* 0x002fc800078e020c */
[----:B--2---:R-:W-:-:S06]  /*0b00*/  IMAD.WIDE R10, R17, 0x4, R10 ;  /* 0x00000004110a7825 */ /* 0x004fcc00078e020a */
[----:B------:R-:W2:Y:S04]  /*0b10*/  @P1 LDG.E R15, desc[UR12][R12.64] ;  /* 0x0000000c0c0f1981 */ /* 0x000ea8000c1e1900 */
[----:B------:R-:W2:Y:S04]  /*0b20*/  @P1 LDG.E R14, desc[UR12][R10.64] ;  /* 0x0000000c0a0e1981 */ /* 0x000ea8000c1e1900 */
[----:B------:R-:W3:Y:S04]  /*0b30*/  @P2 LDG.E R17, desc[UR12][R12.64+-0x4] ;  /* 0xfffffc0c0c112981 */ /* 0x000ee8000c1e1900 */
[----:B------:R-:W3:Y:S01]  /*0b40*/  @P2 LDG.E R16, desc[UR12][R10.64+0x4] ;  /* 0x0000040c0a102981 */ /* 0x000ee2000c1e1900 */
[----:B------:R-:W-:Y:S01]  /*0b50*/  UIADD3 UR5, UPT, UPT, UR5, 0x2, URZ ;  /* 0x0000000205057890 */ /* 0x000fe2000fffe0ff */
[----:B--2---:R-:W-:-:S04]  /*0b60*/  @P1 FFMA R6, R15, R14, R6 ;  /* 0x0000000e0f061223 */ /* 0x004fc80000000006 */
[----:B---3--:R-:W-:-:S07]  /*0b70*/  @P2 FFMA R6, R17, R16, R6 ;  /* 0x0000001011062223 */ /* 0x008fce0000000006 */
.L_x_6:
[----:B------:R-:W-:Y:S05]  /*0b80*/  @P3 BRA `(.L_x_4) ;  /* 0x0000000000443947 */ /* 0x000fea0003800000 */
[----:B------:R-:W0:Y:S01]  /*0b90*/  LDCU UR8, c[0x0][0x3b8] ;  /* 0x00007700ff0877ac */ /* 0x000e220008000800 */
[----:B------:R-:W-:Y:S01]  /*0ba0*/  VIADD R14, R5, -UR5 ;  /* 0x80000005050e7c36 */ /* 0x000fe20008000000 */
[----:B------:R-:W-:Y:S04]  /*0bb0*/  BSSY.RECONVERGENT B0, `(.L_x_4) ;  /* 0x000000e000007945 */ /* 0x000fe80003800200 */
[----:B0-----:R-:W-:-:S04]  /*0bc0*/  ISETP.GE.AND P1, PT, R14, UR8, PT ;  /* 0x000000080e007c0c */ /* 0x001fc8000bf26270 */
[----:B------:R-:W-:-:S04]  /*0bd0*/  ISETP.GT.AND P1, PT, R14, -0x1, !P1 ;  /* 0xffffffff0e00780c */ /* 0x000fc80004f24270 */
[----:B------:R-:W-:-:S13]  /*0be0*/  PLOP3.LUT P1, PT, P0, P1, PT, 0x80, 0x8 ;  /* 0x000000000008781c */ /* 0x000fda0000723070 */
[----:B------:R-:W-:Y:S05]  /*0bf0*/  @!P1 BRA `(.L_x_7) ;  /* 0x0000000000249947 */ /* 0x000fea0003800000 */
[----:B------:R-:W0:Y:S01]  /*0c00*/  LDC.64 R12, c[0x0][0x380] ;  /* 0x0000e000ff0c7b82 */ /* 0x000e220000000a00 */
[----:B------:R-:W-:Y:S02]  /*0c10*/  IMAD R3, R3, UR8, R14 ;  /* 0x0000000803037c24 */ /* 0x000fe4000f8e020e */
[----:B------:R-:W-:-:S05]  /*0c20*/  IMAD R9, R9, R2, UR5 ;  /* 0x0000000509097e24 */ /* 0x000fca000f8e0202 */
[----:B------:R-:W1:Y:S01]  /*0c30*/  LDC.64 R10, c[0x0][0x388] ;  /* 0x0000e200ff0a7b82 */ /* 0x000e620000000a00 */
[----:B0-----:R-:W-:-:S06]  /*0c40*/  IMAD.WIDE R2, R3, 0x4, R12 ;  /* 0x0000000403027825 */ /* 0x001fcc00078e020c */
[----:B------:R-:W2:Y:S01]  /*0c50*/  LDG.E R3, desc[UR12][R2.64] ;  /* 0x0000000c02037981 */ /* 0x000ea2000c1e1900 */
[----:B-1----:R-:W-:-:S06]  /*0c60*/  IMAD.WIDE R10, R9, 0x4, R10 ;  /* 0x00000004090a7825 */ /* 0x002fcc00078e020a */
[----:B------:R-:W2:Y:S02]  /*0c70*/  LDG.E R10, desc[UR12][R10.64] ;  /* 0x0000000c0a0a7981 */ /* 0x000ea4000c1e1900 */
[----:B--2---:R-:W-:-:S07]  /*0c80*/  FFMA R6, R3, R10, R6 ;  /* 0x0000000a03067223 */ /* 0x004fce0000000006 */
.L_x_7:
[----:B------:R-:W-:Y:S05]  /*0c90*/  BSYNC.RECONVERGENT B0 ;  /* 0x0000000000007941 */ /* 0x000fea0003800200 */
.L_x_4:
[----:B------:R-:W-:Y:S05]  /*0ca0*/  @P6 BRA `(.L_x_8) ;  /* 0xfffffff4004c6947 */ /* 0x000fea000383ffff */
[----:B------:R-:W0:Y:S01]  /*0cb0*/  LDCU UR5, c[0x0][0x3a8] ;  /* 0x00007500ff0577ac */ /* 0x000e220008000800 */
[----:B------:R-:W-:-:S04]  /*0cc0*/  UIADD3 UR4, UPT, UPT, UR4, 0x1, URZ ;  /* 0x0000000104047890 */ /* 0x000fc8000fffe0ff */
[----:B0-----:R-:W-:-:S09]  /*0cd0*/  UISETP.NE.AND UP0, UPT, UR4, UR5, UPT ;  /* 0x000000050400728c */ /* 0x001fd2000bf05270 */
[----:B------:R-:W-:Y:S05]  /*0ce0*/  BRA.U UP0, `(.L_x_9) ;  /* 0xfffffff500307547 */ /* 0x000fea000b83ffff */
.L_x_1:
[----:B------:R-:W0:Y:S01]  /*0cf0*/  LDC R7, c[0x0][0x39c] ;  /* 0x0000e700ff077b82 */ /* 0x000e220000000800 */
[----:B------:R-:W1:Y:S07]  /*0d00*/  LDCU.64 UR8, c[0x0][0x3a0] ;  /* 0x00007400ff0877ac */ /* 0x000e6e0008000a00 */
[----:B------:R-:W2:Y:S01]  /*0d10*/  LDC.64 R2, c[0x0][0x390] ;  /* 0x0000e400ff027b82 */ /* 0x000ea20000000a00 */
[----:B0-----:R-:W-:-:S04]  /*0d20*/  IMAD R7, R7, UR10, R4 ;  /* 0x0000000a07077c24 */ /* 0x001fc8000f8e0204 */
[----:B-1----:R-:W-:-:S04]  /*0d30*/  IMAD R0, R7, UR8, R0 ;  /* 0x0000000807007c24 */ /* 0x002fc8000f8e0200 */
[----:B------:R-:W-:-:S04]  /*0d40*/  IMAD R5, R0, UR9, R5 ;  /* 0x0000000900057c24 */ /* 0x000fc8000f8e0205 */
[----:B--2---:R-:W-:-:S05]  /*0d50*/  IMAD.WIDE R2, R5, 0x4, R2 ;  /* 0x0000000405027825 */ /* 0x004fca00078e0202 */
[----:B------:R-:W-:Y:S01]  /*0d60*/  STG.E desc[UR12][R2.64], R6 ;  /* 0x0000000602007986 */ /* 0x000fe2000c10190c */
[----:B------:R-:W-:Y:S05]  /*0d70*/  EXIT ;  /* 0x000000000000794d */ /* 0x000fea0003800000 */
.L_x_10:
        /* <DEDUP_REMOVED lines=16> */
.L_x_58:


//--------------------- .text._Z18ConvWeightBackwardPKfS0_PfS1_iiiiiiiii --------------------------
	.section	.text._Z18ConvWeightBackwardPKfS0_PfS1_iiiiiiiii,"ax",@progbits
	.align	128
        .global         _Z18ConvWeightBackwardPKfS0_PfS1_iiiiiiiii
        .type           _Z18ConvWeightBackwardPKfS0_PfS1_iiiiiiiii,@function
        .size           _Z18ConvWeightBackwardPKfS0_PfS1_iiiiiiiii,(.L_x_59 - _Z18ConvWeightBackwardPKfS0_PfS1_iiiiiiiii)
        .other          _Z18ConvWeightBackwardPKfS0_PfS1_iiiiiiiii,@"STO_CUDA_ENTRY STV_DEFAULT"
_Z18ConvWeightBackwardPKfS0_PfS1_iiiiiiiii:
.text._Z18ConvWeightBackwardPKfS0_PfS1_iiiiiiiii:
[----:B------:R-:W-:Y:S01]  /*0000*/  LDC R1, c[0x0][0x37c] ;  /* 0x0000df00ff017b82 */ /* 0x000fe20000000800 */
[----:B------:R-:W0:Y:S01]  /*0010*/  LDCU.64 UR10, c[0x0][0x3b0] ;  /* 0x00007600ff0a77ac */ /* 0x000e220008000a00 */
[----:B------:R-:W1:Y:S06]  /*0020*/  S2R R13, SR_TID.X ;  /* 0x00000000000d7919 */ /* 0x000e6c0000002100 */
[----:B------:R-:W2:Y:S01]  /*0030*/  LDC R4, c[0x0][0x3b8] ;  /* 0x0000ee00ff047b82 */ /* 0x000ea20000000800 */
[----:B------:R-:W3:Y:S07]  /*0040*/  LDCU UR5, c[0x0][0x3a4] ;  /* 0x00007480ff0577ac */ /* 0x000eee0008000800 */
[----:B------:R-:W1:Y:S08]  /*0050*/  S2UR UR4, SR_CTAID.X ;  /* 0x00000000000479c3 */ /* 0x000e700000002500 */
[----:B------:R-:W1:Y:S01]  /*0060*/  LDC R6, c[0x0][0x360] ;  /* 0x0000d800ff067b82 */ /* 0x000e620000000800 */
[----:B0-----:R-:W-:-:S02]  /*0070*/  IMAD.U32 R11, RZ, RZ, UR10 ;  /* 0x0000000aff0b7e24 */ /* 0x001fc4000f8e00ff */
[----:B---3--:R-:W-:-:S04]  /*0080*/  IMAD.U32 R0, RZ, RZ, UR5 ;  /* 0x00000005ff007e24 */ /* 0x008fc8000f8e00ff */
[----:B------:R-:W-:-:S04]  /*0090*/  IMAD R2, R11, R0, RZ ;  /* 0x000000000b027224 */ /* 0x000fc800078e02ff */
[----:B------:R-:W-:-:S04]  /*00a0*/  IMAD R3, R2, UR11, RZ ;  /* 0x0000000b02037c24 */ /* 0x000fc8000f8e02ff */
[----:B--2---:R-:W-:Y:S02]  /*00b0*/  IMAD R2, R3, R4, RZ ;  /* 0x0000000403027224 */ /* 0x004fe400078e02ff */
[----:B-1----:R-:W-:-:S03]  /*00c0*/  IMAD R3, R6, UR4, R13 ;  /* 0x0000000406037c24 */ /* 0x002fc6000f8e020d */
[----:B------:R-:W-:-:S04]  /*00d0*/  IADD3 R6, PT, PT, R2, R11, RZ ;  /* 0x0000000b02067210 */ /* 0x000fc80007ffe0ff */
[----:B------:R-:W-:-:S13]  /*00e0*/  ISETP.GE.AND P0, PT, R3, R6, PT ;  /* 0x000000060300720c */ /* 0x000fda0003f06270 */
[----:B------:R-:W-:Y:S05]  /*00f0*/  @P0 EXIT ;  /* 0x000000000000094d */ /* 0x000fea0003800000 */
[----:B------:R-:W-:Y:S01]  /*0100*/  ISETP.GE.AND P0, PT, R3, R2, PT ;  /* 0x000000020300720c */ /* 0x000fe20003f06270 */
[----:B------:R-:W0:Y:S01]  /*0110*/  LDCU.64 UR4, c[0x0][0x358] ;  /* 0x00006b00ff0477ac */ /* 0x000e220008000a00 */
[----:B------:R-:W-:Y:S01]  /*0120*/  BSSY.RECONVERGENT B0, `(.L_x_11) ;  /* 0x000053e000007945 */ /* 0x000fe20003800200 */
[----:B------:R-:W-:Y:S01]  /*0130*/  IMAD.MOV.U32 R28, RZ, RZ, RZ ;  /* 0x000000ffff1c7224 */ /* 0x000fe200078e00ff */
[----:B------:R-:W1:Y:S01]  /*0140*/  LDCU UR10, c[0x0][0x3c0] ;  /* 0x00007800ff0a77ac */ /* 0x000e620008000800 */
[----:B------:R-:W2:Y:S01]  /*0150*/  LDCU UR12, c[0x0][0x3a4] ;  /* 0x00007480ff0c77ac */ /* 0x000ea20008000800 */
[----:B------:R-:W3:Y:S01]  /*0160*/  LDCU UR13, c[0x0][0x3b0] ;  /* 0x00007600ff0d77ac */ /* 0x000ee20008000800 */
[----:B------:R-:W4:Y:S06]  /*0170*/  LDCU.64 UR8, c[0x0][0x3a8] ;  /* 0x00007500ff0877ac */ /* 0x000f2c0008000a00 */
[----:B------:R-:W-:Y:S05]  /*0180*/  @P0 BRA `(.L_x_12) ;  /* 0x0000002c00c40947 */ /* 0x000fea0003800000 */
[----:B------:R-:W-:Y:S01]  /*0190*/  IMAD R5, R0, UR11, RZ ;  /* 0x0000000b00057c24 */ /* 0x000fe2000f8e02ff */
[----:B------:R-:W-:Y:S01]  /*01a0*/  ISETP.GE.AND P2, PT, R3, RZ, PT ;  /* 0x000000ff0300720c */ /* 0x000fe20003f46270 */
[----:B------:R-:W-:Y:S01]  /*01b0*/  IMAD R6, R4, UR11, RZ ;  /* 0x0000000b04067c24 */ /* 0x000fe2000f8e02ff */
[----:B------:R-:W5:Y:S01]  /*01c0*/  LDCU UR7, c[0x0][0x3c0] ;  /* 0x00007800ff0777ac */ /* 0x000f620008000800 */
[----:B------:R-:W-:-:S03]  /*01d0*/  IMAD R10, R5, R4, RZ ;  /* 0x00000004050a7224 */ /* 0x000fc600078e02ff */
[----:B------:R-:W-:Y:S01]  /*01e0*/  IABS R5, R6 ;  /* 0x0000000600057213 */ /* 0x000fe20000000000 */
[----:B------:R-:W0:Y:S01]  /*01f0*/  LDCU UR6, c[0x0][0x3a0] ;  /* 0x00007400ff0677ac */ /* 0x000e220008000800 */
[-C--:B------:R-:W-:Y:S02]  /*0200*/  IABS R9, R10.reuse ;  /* 0x0000000a00097213 */ /* 0x080fe40000000000 */
[----:B------:R-:W1:Y:S01]  /*0210*/  I2F.RP R8, R5 ;  /* 0x0000000500087306 */ /* 0x000e620000209400 */
[----:B------:R-:W-:-:S07]  /*0220*/  IABS R16, R10 ;  /* 0x0000000a00107213 */ /* 0x000fce0000000000 */
[----:B------:R-:W2:Y:S08]  /*0230*/  I2F.RP R7, R9 ;  /* 0x0000000900077306 */ /* 0x000eb00000209400 */
[----:B-1----:R-:W-:Y:S08]  /*0240*/  MUFU.RCP R8, R8 ;  /* 0x0000000800087308 */ /* 0x002ff00000001000 */
[----:B--2---:R-:W1:Y:S02]  /*0250*/  MUFU.RCP R7, R7 ;  /* 0x0000000700077308 */ /* 0x004e640000001000 */
[----:B-1----:R-:W-:Y:S01]  /*0260*/  VIADD R14, R7, 0xffffffe ;  /* 0x0ffffffe070e7836 */ /* 0x002fe20000000000 */
[----:B------:R-:W-:-:S05]  /*0270*/  IABS R7, R3 ;  /* 0x0000000300077213 */ /* 0x000fca0000000000 */
[----:B------:R1:W2:Y:S02]  /*0280*/  F2I.FTZ.U32.TRUNC.NTZ R15, R14 ;  /* 0x0000000e000f7305 */ /* 0x0002a4000021f000 */
[----:B-1----:R-:W-:Y:S01]  /*0290*/  IMAD.MOV.U32 R14, RZ, RZ, RZ ;  /* 0x000000ffff0e7224 */ /* 0x002fe200078e00ff */
[----:B--2---:R-:W-:-:S05]  /*02a0*/  IADD3 R12, PT, PT, RZ, -R15, RZ ;  /* 0x8000000fff0c7210 */ /* 0x004fca0007ffe0ff */
[----:B------:R-:W-:-:S04]  /*02b0*/  IMAD R17, R12, R9, RZ ;  /* 0x000000090c117224 */ /* 0x000fc800078e02ff */
[----:B------:R-:W-:Y:S01]  /*02c0*/  IMAD.HI.U32 R12, R15, R17, R14 ;  /* 0x000000110f0c7227 */ /* 0x000fe200078e000e */
[----:B------:R-:W-:-:S03]  /*02d0*/  LOP3.LUT R15, RZ, R10, RZ, 0x33, !PT ;  /* 0x0000000aff0f7212 */ /* 0x000fc600078e33ff */
[----:B------:R-:W-:Y:S01]  /*02e0*/  IMAD.MOV R14, RZ, RZ, -R16 ;  /* 0x000000ffff0e7224 */ /* 0x000fe200078e0a10 */
[----:B------:R-:W-:Y:S01]  /*02f0*/  IADD3 R16, PT, PT, R8, 0xffffffe, RZ ;  /* 0x0ffffffe08107810 */ /* 0x000fe20007ffe0ff */
[----:B------:R-:W-:-:S03]  /*0300*/  IMAD.HI.U32 R12, R12, R7, RZ ;  /* 0x000000070c0c7227 */ /* 0x000fc600078e00ff */
[----:B------:R1:W2:Y:S01]  /*0310*/  F2I.FTZ.U32.TRUNC.NTZ R17, R16 ;  /* 0x0000001000117305 */ /* 0x0002a2000021f000 */
[----:B------:R-:W-:-:S05]  /*0320*/  IMAD R14, R12, R14, R7 ;  /* 0x0000000e0c0e7224 */ /* 0x000fca00078e0207 */
[----:B------:R-:W-:Y:S01]  /*0330*/  ISETP.GT.U32.AND P0, PT, R9, R14, PT ;  /* 0x0000000e0900720c */ /* 0x000fe20003f04070 */
[----:B-1----:R-:W-:Y:S01]  /*0340*/  IMAD.MOV.U32 R16, RZ, RZ, RZ ;  /* 0x000000ffff107224 */ /* 0x002fe200078e00ff */
[----:B--2---:R-:W-:-:S11]  /*0350*/  IADD3 R18, PT, PT, RZ, -R17, RZ ;  /* 0x80000011ff127210 */ /* 0x004fd60007ffe0ff */
[----:B------:R-:W-:-:S04]  /*0360*/  @!P0 IMAD.IADD R14, R14, 0x1, -R9 ;  /* 0x000000010e0e8824 */ /* 0x000fc800078e0a09 */
[----:B------:R-:W-:Y:S01]  /*0370*/  IMAD.IADD R7, R14, 0x1, -R9 ;  /* 0x000000010e077824 */ /* 0x000fe200078e0a09 */
[----:B------:R-:W-:-:S04]  /*0380*/  ISETP.GT.U32.AND P1, PT, R9, R14, PT ;  /* 0x0000000e0900720c */ /* 0x000fc80003f24070 */
[----:B------:R-:W-:Y:S01]  /*0390*/  SEL R8, R7, R14, !P1 ;  /* 0x0000000e07087207 */ /* 0x000fe20004800000 */
[----:B------:R-:W-:Y:S01]  /*03a0*/  IMAD R7, R18, R5, RZ ;  /* 0x0000000512077224 */ /* 0x000fe200078e02ff */
[----:B------:R-:W-:Y:S02]  /*03b0*/  ISETP.NE.AND P1, PT, R10, RZ, PT ;  /* 0x000000ff0a00720c */ /* 0x000fe40003f25270 */
[----:B------:R-:W-:Y:S01]  /*03c0*/  IABS R18, R6 ;  /* 0x0000000600127213 */ /* 0x000fe20000000000 */
[----:B------:R-:W-:Y:S02]  /*03d0*/  @!P2 IMAD.MOV R8, RZ, RZ, -R8 ;  /* 0x000000ffff08a224 */ /* 0x000fe400078e0a08 */
[----:B------:R-:W-:Y:S01]  /*03e0*/  IMAD.HI.U32 R16, R17, R7, R16 ;  /* 0x0000000711107227 */ /* 0x000fe200078e0010 */
[----:B------:R-:W-:Y:S02]  /*03f0*/  IABS R7, R4 ;  /* 0x0000000400077213 */ /* 0x000fe40000000000 */
[----:B------:R-:W-:-:S02]  /*0400*/  SEL R19, R15, R8, !P1 ;  /* 0x000000080f137207 */ /* 0x000fc40004800000 */
[----:B------:R-:W-:Y:S02]  /*0410*/  IADD3 R18, PT, PT, RZ, -R18, RZ ;  /* 0x80000012ff127210 */ /* 0x000fe40007ffe0ff */
[----:B------:R-:W-:-:S05]  /*0420*/  IABS R8, R19 ;  /* 0x0000001300087213 */ /* 0x000fca0000000000 */
[----:B------:R-:W-:Y:S01]  /*0430*/  IMAD.MOV.U32 R17, RZ, RZ, R8 ;  /* 0x000000ffff117224 */ /* 0x000fe200078e0008 */
[----:B------:R-:W-:-:S03]  /*0440*/  MOV R8, R7 ;  /* 0x0000000700087202 */ /* 0x000fc60000000f00 */
[----:B------:R-:W-:Y:S01]  /*0450*/  IMAD.HI.U32 R16, R16, R17, RZ ;  /* 0x0000001110107227 */ /* 0x000fe200078e00ff */
[----:B------:R-:W1:Y:S03]  /*0460*/  I2F.RP R20, R8 ;  /* 0x0000000800147306 */ /* 0x000e660000209400 */
[----:B------:R-:W-:-:S05]  /*0470*/  IMAD R18, R16, R18, R17 ;  /* 0x0000001210127224 */ /* 0x000fca00078e0211 */
[----:B------:R-:W-:Y:S01]  /*0480*/  ISETP.GT.U32.AND P3, PT, R5, R18, PT ;  /* 0x000000120500720c */ /* 0x000fe20003f64070 */
[----:B-1----:R-:W1:-:S12]  /*0490*/  MUFU.RCP R20, R20 ;  /* 0x0000001400147308 */ /* 0x002e580000001000 */
[----:B------:R-:W-:Y:S02]  /*04a0*/  @!P3 IMAD.IADD R18, R18, 0x1, -R5 ;  /* 0x000000011212b824 */ /* 0x000fe400078e0a05 */
[----:B------:R-:W-:Y:S01]  /*04b0*/  @!P3 VIADD R16, R16, 0x1 ;  /* 0x000000011010b836 */ /* 0x000fe20000000000 */
[----:B------:R-:W-:Y:S02]  /*04c0*/  ISETP.NE.AND P3, PT, R6, RZ, PT ;  /* 0x000000ff0600720c */ /* 0x000fe40003f65270 */
[----:B------:R-:W-:Y:S02]  /*04d0*/  ISETP.GE.U32.AND P2, PT, R18, R5, PT ;  /* 0x000000051200720c */ /* 0x000fe40003f46070 */
[----:B------:R-:W-:Y:S01]  /*04e0*/  LOP3.LUT R5, R19, R6, RZ, 0x3c, !PT ;  /* 0x0000000613057212 */ /* 0x000fe200078e3cff */
[----:B------:R-:W0:Y:S01]  /*04f0*/  LDC R18, c[0x0][0x3bc] ;  /* 0x0000ef00ff127b82 */ /* 0x000e220000000800 */
[----:B-1----:R-:W-:Y:S02]  /*0500*/  IADD3 R7, PT, PT, R20, 0xffffffe, RZ ;  /* 0x0ffffffe14077810 */ /* 0x002fe40007ffe0ff */
[----:B------:R-:W-:-:S04]  /*0510*/  ISETP.GE.AND P4, PT, R5, RZ, PT ;  /* 0x000000ff0500720c */ /* 0x000fc80003f86270 */
[----:B------:R-:W1:Y:S03]  /*0520*/  F2I.FTZ.U32.TRUNC.NTZ R7, R7 ;  /* 0x0000000700077305 */ /* 0x000e66000021f000 */
[----:B------:R-:W-:-:S05]  /*0530*/  @P2 IADD3 R16, PT, PT, R16, 0x1, RZ ;  /* 0x0000000110102810 */ /* 0x000fca0007ffe0ff */
[----:B------:R-:W-:-:S05]  /*0540*/  IMAD.MOV.U32 R5, RZ, RZ, R16 ;  /* 0x000000ffff057224 */ /* 0x000fca00078e0010 */
[----:B------:R-:W-:Y:S02]  /*0550*/  @!P4 IADD3 R5, PT, PT, -R5, RZ, RZ ;  /* 0x000000ff0505c210 */ /* 0x000fe40007ffe1ff */
[----:B------:R-:W-:Y:S01]  /*0560*/  @!P3 LOP3.LUT R5, RZ, R6, RZ, 0x33, !PT ;  /* 0x00000006ff05b212 */ /* 0x000fe200078e33ff */
[----:B-1----:R-:W-:-:S03]  /*0570*/  IMAD.MOV R23, RZ, RZ, -R7 ;  /* 0x000000ffff177224 */ /* 0x002fc600078e0a07 */
[----:B------:R-:W-:Y:S01]  /*0580*/  IADD3 R21, PT, PT, -R5, RZ, RZ ;  /* 0x000000ff05157210 */ /* 0x000fe20007ffe1ff */
[----:B------:R-:W-:-:S04]  /*0590*/  IMAD R23, R23, R8, RZ ;  /* 0x0000000817177224 */ /* 0x000fc800078e02ff */
[----:B------:R-:W-:Y:S02]  /*05a0*/  IMAD R21, R6, R21, R19 ;  /* 0x0000001506157224 */ /* 0x000fe400078e0213 */
[----:B------:R-:W-:-:S03]  /*05b0*/  IMAD.MOV.U32 R6, RZ, RZ, RZ ;  /* 0x000000ffff067224 */ /* 0x000fc600078e00ff */
[----:B------:R-:W-:Y:S01]  /*05c0*/  IABS R25, R21 ;  /* 0x0000001500197213 */ /* 0x000fe20000000000 */
[----:B------:R-:W-:Y:S01]  /*05d0*/  IMAD.HI.U32 R6, R7, R23, R6 ;  /* 0x0000001707067227 */ /* 0x000fe200078e0006 */
[----:B------:R-:W-:-:S04]  /*05e0*/  LOP3.LUT R21, R21, R4, RZ, 0x3c, !PT ;  /* 0x0000000415157212 */ /* 0x000fc800078e3cff */
[----:B------:R-:W-:Y:S01]  /*05f0*/  ISETP.GE.AND P4, PT, R21, RZ, PT ;  /* 0x000000ff1500720c */ /* 0x000fe20003f86270 */
[----:B------:R-:W-:-:S04]  /*0600*/  IMAD.HI.U32 R16, R6, R17, RZ ;  /* 0x0000001106107227 */ /* 0x000fc800078e00ff */
[----:B------:R-:W-:Y:S01]  /*0610*/  IMAD.HI.U32 R7, R6, R25, RZ ;  /* 0x0000001906077227 */ /* 0x000fe200078e00ff */
[----:B------:R-:W-:-:S03]  /*0620*/  IADD3 R16, PT, PT, -R16, RZ, RZ ;  /* 0x000000ff10107210 */ /* 0x000fc60007ffe1ff */
[----:B------:R-:W-:Y:S02]  /*0630*/  IMAD.MOV R6, RZ, RZ, -R7 ;  /* 0x000000ffff067224 */ /* 0x000fe400078e0a07 */
[C---:B------:R-:W-:Y:S02]  /*0640*/  IMAD R23, R8.reuse, R16, R17 ;  /* 0x0000001008177224 */ /* 0x040fe400078e0211 */
[C---:B------:R-:W-:Y:S01]  /*0650*/  IMAD R17, R8.reuse, R6, R25 ;  /* 0x0000000608117224 */ /* 0x040fe200078e0219 */
[----:B-----5:R-:W-:Y:S02]  /*0660*/  MOV R6, UR7 ;  /* 0x0000000700067c02 */ /* 0x020fe40008000f00 */
[C---:B------:R-:W-:Y:S02]  /*0670*/  ISETP.GT.U32.AND P3, PT, R8.reuse, R23, PT ;  /* 0x000000170800720c */ /* 0x040fe40003f64070 */
[----:B------:R-:W-:-:S11]  /*0680*/  ISETP.GT.U32.AND P2, PT, R8, R17, PT ;  /* 0x000000110800720c */ /* 0x000fd60003f44070 */
[-C--:B------:R-:W-:Y:S02]  /*0690*/  @!P3 IADD3 R23, PT, PT, R23, -R8.reuse, RZ ;  /* 0x800000081717b210 */ /* 0x080fe40007ffe0ff */
[----:B------:R-:W-:Y:S01]  /*06a0*/  @!P2 IMAD.IADD R17, R17, 0x1, -R8 ;  /* 0x000000011111a824 */ /* 0x000fe200078e0a08 */
[----:B------:R-:W-:Y:S01]  /*06b0*/  ISETP.GE.AND P3, PT, R19, RZ, PT ;  /* 0x000000ff1300720c */ /* 0x000fe20003f66270 */
[----:B------:R-:W-:Y:S01]  /*06c0*/  @!P2 VIADD R7, R7, 0x1 ;  /* 0x000000010707a836 */ /* 0x000fe20000000000 */
[----:B------:R-:W-:Y:S02]  /*06d0*/  ISETP.GT.U32.AND P6, PT, R8, R23, PT ;  /* 0x000000170800720c */ /* 0x000fe40003fc4070 */
[----:B------:R-:W-:Y:S01]  /*06e0*/  ISETP.GE.U32.AND P5, PT, R17, R8, PT ;  /* 0x000000081100720c */ /* 0x000fe20003fa6070 */
[----:B0-----:R-:W-:Y:S01]  /*06f0*/  IMAD R17, R18, UR6, RZ ;  /* 0x0000000612117c24 */ /* 0x001fe2000f8e02ff */
[----:B------:R-:W-:-:S03]  /*0700*/  ISETP.NE.AND P2, PT, R4, RZ, PT ;  /* 0x000000ff0400720c */ /* 0x000fc60003f45270 */
[----:B------:R-:W-:Y:S01]  /*0710*/  IMAD R16, R17, R6, RZ ;  /* 0x0000000611107224 */ /* 0x000fe200078e02ff */
[----:B------:R-:W-:-:S05]  /*0720*/  LOP3.LUT R17, RZ, R4, RZ, 0x33, !PT ;  /* 0x00000004ff117212 */ /* 0x000fca00078e33ff */
[----:B------:R-:W-:Y:S02]  /*0730*/  @!P6 IADD3 R23, PT, PT, R23, -R8, RZ ;  /* 0x800000081717e210 */ /* 0x000fe40007ffe0ff */
[----:B------:R-:W-:Y:S01]  /*0740*/  @P5 VIADD R7, R7, 0x1 ;  /* 0x0000000107075836 */ /* 0x000fe20000000000 */
[----:B------:R-:W-:Y:S02]  /*0750*/  ISETP.GE.AND P5, PT, R13, R16, PT ;  /* 0x000000100d00720c */ /* 0x000fe40003fa6270 */
[----:B------:R-:W-:Y:S02]  /*0760*/  @!P3 IMAD.MOV R23, RZ, RZ, -R23 ;  /* 0x000000ffff17b224 */ /* 0x000fe400078e0a17 */
[----:B------:R-:W-:-:S03]  /*0770*/  MOV R8, R7 ;  /* 0x0000000700087202 */ /* 0x000fc60000000f00 */
[----:B------:R-:W-:Y:S02]  /*0780*/  SEL R7, R17, R23, !P2 ;  /* 0x0000001711077207 */ /* 0x000fe40005000000 */
[----:B------:R-:W-:-:S04]  /*0790*/  @!P4 IADD3 R8, PT, PT, -R8, RZ, RZ ;  /* 0x000000ff0808c210 */ /* 0x000fc80007ffe1ff */
[----:B------:R-:W-:Y:S01]  /*07a0*/  SEL R8, R17, R8, !P2 ;  /* 0x0000000811087207 */ /* 0x000fe20005000000 */
[----:B------:R-:W-:Y:S06]  /*07b0*/  @P5 BRA `(.L_x_13) ;  /* 0x0000004c00505947 */ /* 0x000fec0003800000 */
[----:B------:R-:W-:Y:S01]  /*07c0*/  ISETP.GE.U32.AND P2, PT, R14, R9, PT ;  /* 0x000000090e00720c */ /* 0x000fe20003f46070 */
[----:B------:R-:W-:Y:S01]  /*07d0*/  @!P0 VIADD R12, R12, 0x1 ;  /* 0x000000010c0c8836 */ /* 0x000fe20000000000 */
[----:B------:R-:W-:Y:S01]  /*07e0*/  LOP3.LUT R10, R3, R10, RZ, 0x3c, !PT ;  /* 0x0000000a030a7212 */ /* 0x000fe200078e3cff */
[----:B------:R-:W-:Y:S01]  /*07f0*/  BSSY.RECONVERGENT B1, `(.L_x_14) ;  /* 0x00001c2000017945 */ /* 0x000fe20003800200 */
[----:B------:R-:W-:Y:S01]  /*0800*/  LOP3.LUT R9, RZ, R13, RZ, 0x33, !PT ;  /* 0x0000000dff097212 */ /* 0x000fe200078e33ff */
[----:B------:R-:W-:Y:S01]  /*0810*/  IMAD R11, R11, R18, RZ ;  /* 0x000000120b0b7224 */ /* 0x000fe200078e02ff */
[----:B------:R-:W-:Y:S01]  /*0820*/  ISETP.GE.AND P3, PT, R10, RZ, PT ;  /* 0x000000ff0a00720c */ /* 0x000fe20003f66270 */
[----:B------:R-:W-:Y:S02]  /*0830*/  IMAD R10, R18, R6, RZ ;  /* 0x00000006120a7224 */ /* 0x000fe400078e02ff */
[----:B------:R-:W-:Y:S02]  /*0840*/  IMAD.IADD R9, R16, 0x1, R9 ;  /* 0x0000000110097824 */ /* 0x000fe400078e0209 */
[----:B------:R-:W-:-:S02]  /*0850*/  IMAD.MOV.U32 R28, RZ, RZ, RZ ;  /* 0x000000ffff1c7224 */ /* 0x000fc400078e00ff */
[----:B------:R-:W-:Y:S02]  /*0860*/  @P2 IADD3 R12, PT, PT, R12, 0x1, RZ ;  /* 0x000000010c0c2810 */ /* 0x000fe40007ffe0ff */
[----:B------:R-:W-:-:S04]  /*0870*/  ISETP.GE.U32.AND P0, PT, R9, 0x60, PT ;  /* 0x000000600900780c */ /* 0x000fc80003f06070 */
[----:B------:R-:W-:-:S04]  /*0880*/  @!P3 IADD3 R12, PT, PT, -R12, RZ, RZ ;  /* 0x000000ff0c0cb210 */ /* 0x000fc80007ffe1ff */
[----:B------:R-:W-:-:S05]  /*0890*/  SEL R15, R15, R12, !P1 ;  /* 0x0000000c0f0f7207 */ /* 0x000fca0004800000 */
[----:B------:R-:W-:Y:S01]  /*08a0*/  IMAD R12, R10, R15, RZ ;  /* 0x0000000f0a0c7224 */ /* 0x000fe200078e02ff */
[----:B------:R-:W-:Y:S06]  /*08b0*/  @!P0 BRA `(.L_x_15) ;  /* 0x0000001800d48947 */ /* 0x000fec0003800000 */
[----:B------:R-:W-:Y:S01]  /*08c0*/  IABS R14, R10 ;  /* 0x0000000a000e7213 */ /* 0x000fe20000000000 */
[C---:B------:R-:W-:Y:S01]  /*08d0*/  VIADD R25, R13.reuse, 0x20 ;  /* 0x000000200d197836 */ /* 0x040fe20000000000 */
[----:B------:R-:W-:Y:S01]  /*08e0*/  IABS R18, R6 ;  /* 0x0000000600127213 */ /* 0x000fe20000000000 */
[C---:B------:R-:W-:Y:S01]  /*08f0*/  VIADD R31, R13.reuse, 0x60 ;  /* 0x000000600d1f7836 */ /* 0x040fe20000000000 */
[----:B------:R-:W0:Y:S01]  /*0900*/  I2F.RP R4, R14 ;  /* 0x0000000e00047306 */ /* 0x000e220000209400 */
[-C--:B------:R-:W-:Y:S01]  /*0910*/  IABS R21, R10.reuse ;  /* 0x0000000a00157213 */ /* 0x080fe20000000000 */
[----:B------:R-:W1:Y:S01]  /*0920*/  LDCU.64 UR6, c[0x0][0x3a8] ;  /* 0x00007500ff0677ac */ /* 0x000e620008000a00 */
[----:B------:R-:W-:Y:S02]  /*0930*/  IABS R24, R25 ;  /* 0x0000001900187213 */ /* 0x000fe40000000000 */
[----:B------:R-:W-:Y:S02]  /*0940*/  IADD3 R21, PT, PT, RZ, -R21, RZ ;  /* 0x80000015ff157210 */ /* 0x000fe40007ffe0ff */
[----:B------:R-:W-:Y:S01]  /*0950*/  IADD3 R19, PT, PT, R13, 0x40, RZ ;  /* 0x000000400d137810 */ /* 0x000fe20007ffe0ff */
[----:B------:R-:W2:Y:S01]  /*0960*/  I2F.RP R20, R18 ;  /* 0x0000001200147306 */ /* 0x000ea20000209400 */
[----:B------:R-:W-:-:S02]  /*0970*/  IABS R29, R10 ;  /* 0x0000000a001d7213 */ /* 0x000fc40000000000 */
[----:B------:R-:W-:Y:S02]  /*0980*/  IABS R28, R19 ;  /* 0x00000013001c7213 */ /* 0x000fe40000000000 */
[----:B------:R-:W-:Y:S01]  /*0990*/  IABS R22, R13 ;  /* 0x0000000d00167213 */ /* 0x000fe20000000000 */
[----:B------:R-:W-:Y:S01]  /*09a0*/  IMAD.MOV R29, RZ, RZ, -R29 ;  /* 0x000000ffff1d7224 */ /* 0x000fe200078e0a1d */
[----:B------:R-:W-:Y:S01]  /*09b0*/  LOP3.LUT R30, R31, R10, RZ, 0x3c, !PT ;  /* 0x0000000a1f1e7212 */ /* 0x000fe200078e3cff */
[----:B0-----:R-:W0:Y:S08]  /*09c0*/  MUFU.RCP R4, R4 ;  /* 0x0000000400047308 */ /* 0x001e300000001000 */
[----:B--2---:R-:W2:Y:S01]  /*09d0*/  MUFU.RCP R20, R20 ;  /* 0x0000001400147308 */ /* 0x004ea20000001000 */
[----:B0-----:R-:W-:-:S02]  /*09e0*/  IADD3 R16, PT, PT, R4, 0xffffffe, RZ ;  /* 0x0ffffffe04107810 */ /* 0x001fc40007ffe0ff */
[----:B------:R-:W-:-:S05]  /*09f0*/  IABS R4, R10 ;  /* 0x0000000a00047213 */ /* 0x000fca0000000000 */
[----:B------:R0:W5:Y:S01]  /*0a00*/  F2I.FTZ.U32.TRUNC.NTZ R17, R16 ;  /* 0x0000001000117305 */ /* 0x000162000021f000 */
[----:B--2---:R-:W-:Y:S01]  /*0a10*/  IADD3 R20, PT, PT, R20, 0xffffffe, RZ ;  /* 0x0ffffffe14147810 */ /* 0x004fe20007ffe0ff */
[----:B0-----:R-:W-:Y:S02]  /*0a20*/  HFMA2 R16, -RZ, RZ, 0, 0 ;  /* 0x00000000ff107431 */ /* 0x001fe400000001ff */
[--C-:B-----5:R-:W-:Y:S02]  /*0a30*/  IMAD.MOV R15, RZ, RZ, -R17.reuse ;  /* 0x000000ffff0f7224 */ /* 0x120fe400078e0a11 */
[----:B------:R-:W-:Y:S02]  /*0a40*/  IMAD.MOV R27, RZ, RZ, -R17 ;  /* 0x000000ffff1b7224 */ /* 0x000fe400078e0a11 */
[----:B------:R-:W-:Y:S02]  /*0a50*/  IMAD R15, R15, R14, RZ ;  /* 0x0000000e0f0f7224 */ /* 0x000fe400078e02ff */
[----:B------:R-:W-:-:S02]  /*0a60*/  IMAD R27, R27, R4, RZ ;  /* 0x000000041b1b7224 */ /* 0x000fc400078e02ff */
[----:B------:R-:W-:-:S04]  /*0a70*/  IMAD.HI.U32 R26, R17, R15, R16 ;  /* 0x0000000f111a7227 */ /* 0x000fc800078e0010 */
[----:B------:R-:W-:Y:S01]  /*0a80*/  IMAD.HI.U32 R16, R17, R27, R16 ;  /* 0x0000001b11107227 */ /* 0x000fe200078e0010 */
[----:B------:R-:W-:-:S03]  /*0a90*/  MOV R27, R28 ;  /* 0x0000001c001b7202 */ /* 0x000fc60000000f00 */
[----:B------:R-:W-:-:S04]  /*0aa0*/  IMAD.HI.U32 R15, R26, R24, RZ ;  /* 0x000000181a0f7227 */ /* 0x000fc800078e00ff */
[----:B------:R-:W-:Y:S02]  /*0ab0*/  IMAD R23, R15, R21, R24 ;  /* 0x000000150f177224 */ /* 0x000fe400078e0218 */
[----:B------:R-:W-:Y:S01]  /*0ac0*/  IMAD.HI.U32 R24, R16, R27, RZ ;  /* 0x0000001b10187227 */ /* 0x000fe200078e00ff */
[----:B------:R-:W-:Y:S02]  /*0ad0*/  IABS R16, R10 ;  /* 0x0000000a00107213 */ /* 0x000fe40000000000 */
[----:B------:R-:W-:Y:S01]  /*0ae0*/  ISETP.GT.U32.AND P6, PT, R14, R23, PT ;  /* 0x000000170e00720c */ /* 0x000fe20003fc4070 */
[----:B------:R-:W-:Y:S02]  /*0af0*/  IMAD.MOV.U32 R28, RZ, RZ, R29 ;  /* 0x000000ffff1c7224 */ /* 0x000fe400078e001d */
[----:B------:R-:W-:-:S04]  /*0b00*/  IMAD.HI.U32 R26, R26, R22, RZ ;  /* 0x000000161a1a7227 */ /* 0x000fc800078e00ff */
[----:B------:R-:W-:Y:S02]  /*0b10*/  IMAD R27, R24, R28, R27 ;  /* 0x0000001c181b7224 */ /* 0x000fe400078e021b */
[----:B------:R-:W-:Y:S01]  /*0b20*/  IMAD R29, R26, R21, R22 ;  /* 0x000000151a1d7224 */ /* 0x000fe200078e0216 */
[----:B------:R-:W-:Y:S01]  /*0b30*/  LOP3.LUT R22, R25, R10, RZ, 0x3c, !PT ;  /* 0x0000000a19167212 */ /* 0x000fe200078e3cff */
[----:B------:R0:W2:Y:S01]  /*0b40*/  F2I.FTZ.U32.TRUNC.NTZ R21, R20 ;  /* 0x0000001400157305 */ /* 0x0000a2000021f000 */
[----:B------:R-:W-:Y:S01]  /*0b50*/  ISETP.GT.U32.AND P2, PT, R14, R27, PT ;  /* 0x0000001b0e00720c */ /* 0x000fe20003f44070 */
[----:B------:R-:W-:Y:S01]  /*0b60*/  @!P6 IMAD.IADD R23, R23, 0x1, -R16 ;  /* 0x000000011717e824 */ /* 0x000fe200078e0a10 */
[----:B------:R-:W-:Y:S01]  /*0b70*/  ISETP.GE.AND P4, PT, R22, RZ, PT ;  /* 0x000000ff1600720c */ /* 0x000fe20003f86270 */
[----:B------:R-:W-:Y:S01]  /*0b80*/  @!P6 VIADD R15, R15, 0x1 ;  /* 0x000000010f0fe836 */ /* 0x000fe20000000000 */
[----:B------:R-:W-:Y:S02]  /*0b90*/  ISETP.GT.U32.AND P1, PT, R14, R29, PT ;  /* 0x0000001d0e00720c */ /* 0x000fe40003f24070 */
[----:B------:R-:W-:-:S02]  /*0ba0*/  ISETP.GE.U32.AND P0, PT, R23, R14, PT ;  /* 0x0000000e1700720c */ /* 0x000fc40003f06070 */
[-C--:B------:R-:W-:Y:S01]  /*0bb0*/  LOP3.LUT R23, R19, R10.reuse, RZ, 0x3c, !PT ;  /* 0x0000000a13177212 */ /* 0x080fe200078e3cff */
[----:B0-----:R-:W-:Y:S01]  /*0bc0*/  IMAD.MOV.U32 R20, RZ, RZ, RZ ;  /* 0x000000ffff147224 */ /* 0x001fe200078e00ff */
[----:B------:R-:W-:Y:S02]  /*0bd0*/  LOP3.LUT R16, R13, R10, RZ, 0x3c, !PT ;  /* 0x0000000a0d107212 */ /* 0x000fe400078e3cff */
[----:B------:R-:W-:Y:S01]  /*0be0*/  ISETP.GE.AND P5, PT, R23, RZ, PT ;  /* 0x000000ff1700720c */ /* 0x000fe20003fa6270 */
[----:B------:R-:W-:Y:S01]  /*0bf0*/  @!P2 VIADD R24, R24, 0x1 ;  /* 0x000000011818a836 */ /* 0x000fe20000000000 */
[----:B------:R-:W-:Y:S02]  /*0c00*/  @!P2 IADD3 R27, PT, PT, R27, -R4, RZ ;  /* 0x800000041b1ba210 */ /* 0x000fe40007ffe0ff */
[----:B------:R-:W-:Y:S01]  /*0c10*/  ISETP.GE.AND P3, PT, R16, RZ, PT ;  /* 0x000000ff1000720c */ /* 0x000fe20003f66270 */
[----:B------:R-:W-:Y:S01]  /*0c20*/  IMAD.MOV R16, RZ, RZ, -R17 ;  /* 0x000000ffff107224 */ /* 0x000fe200078e0a11 */
[----:B------:R-:W-:-:S02]  /*0c30*/  IABS R23, R10 ;  /* 0x0000000a00177213 */ /* 0x000fc40000000000 */
[----:B------:R-:W-:Y:S02]  /*0c40*/  @P0 IADD3 R15, PT, PT, R15, 0x1, RZ ;  /* 0x000000010f0f0810 */ /* 0x000fe40007ffe0ff */
[----:B------:R-:W-:Y:S02]  /*0c50*/  ISETP.NE.AND P0, PT, R10, RZ, PT ;  /* 0x000000ff0a00720c */ /* 0x000fe40003f05270 */
[----:B------:R-:W-:Y:S02]  /*0c60*/  LOP3.LUT R4, RZ, R10, RZ, 0x33, !PT ;  /* 0x0000000aff047212 */ /* 0x000fe400078e33ff */
[----:B------:R-:W-:Y:S02]  /*0c70*/  @!P4 IADD3 R15, PT, PT, -R15, RZ, RZ ;  /* 0x000000ff0f0fc210 */ /* 0x000fe40007ffe1ff */
[-C--:B------:R-:W-:Y:S02]  /*0c80*/  @!P1 IADD3 R29, PT, PT, R29, -R14.reuse, RZ ;  /* 0x8000000e1d1d9210 */ /* 0x080fe40007ffe0ff */
[----:B------:R-:W-:-:S02]  /*0c90*/  ISETP.GE.U32.AND P4, PT, R27, R14, PT ;  /* 0x0000000e1b00720c */ /* 0x000fc40003f86070 */
[----:B------:R-:W-:Y:S01]  /*0ca0*/  SEL R22, R4, R15, !P0 ;  /* 0x0000000f04167207 */ /* 0x000fe20004000000 */
[----:B------:R-:W-:Y:S01]  /*0cb0*/  IMAD R15, R16, R23, RZ ;  /* 0x00000017100f7224 */ /* 0x000fe200078e02ff */
[----:B------:R-:W-:Y:S01]  /*0cc0*/  ISETP.GE.U32.AND P6, PT, R29, R14, PT ;  /* 0x0000000e1d00720c */ /* 0x000fe20003fc6070 */
[----:B--2---:R-:W-:Y:S02]  /*0cd0*/  IMAD.MOV R29, RZ, RZ, -R21 ;  /* 0x000000ffff1d7224 */ /* 0x004fe400078e0a15 */
[----:B------:R-:W-:Y:S01]  /*0ce0*/  HFMA2 R16, -RZ, RZ, 0, 0 ;  /* 0x00000000ff107431 */ /* 0x000fe200000001ff */
[----:B------:R-:W-:Y:S01]  /*0cf0*/  @!P1 IADD3 R26, PT, PT, R26, 0x1, RZ ;  /* 0x000000011a1a9810 */ /* 0x000fe20007ffe0ff */
[----:B------:R-:W-:-:S04]  /*0d00*/  IMAD R29, R29, R18, RZ ;  /* 0x000000121d1d7224 */ /* 0x000fc800078e02ff */
[----:B------:R-:W-:Y:S01]  /*0d10*/  IMAD.HI.U32 R20, R21, R29, R20 ;  /* 0x0000001d15147227 */ /* 0x000fe200078e0014 */
[----:B------:R-:W-:Y:S02]  /*0d20*/  @P4 IADD3 R24, PT, PT, R24, 0x1, RZ ;  /* 0x0000000118184810 */ /* 0x000fe40007ffe0ff */
[----:B------:R-:W-:Y:S01]  /*0d30*/  IABS R29, R31 ;  /* 0x0000001f001d7213 */ /* 0x000fe20000000000 */
[----:B------:R-:W-:Y:S01]  /*0d40*/  IMAD.MOV R21, RZ, RZ, -R22 ;  /* 0x000000ffff157224 */ /* 0x000fe200078e0a16 */
[----:B------:R-:W-:Y:S01]  /*0d50*/  @P6 IADD3 R26, PT, PT, R26, 0x1, RZ ;  /* 0x000000011a1a6810 */ /* 0x000fe20007ffe0ff */
[----:B------:R-:W-:Y:S01]  /*0d60*/  IMAD.HI.U32 R15, R17, R15, R16 ;  /* 0x0000000f110f7227 */ /* 0x000fe200078e0010 */
[----:B------:R-:W-:-:S03]  /*0d70*/  IABS R16, R10 ;  /* 0x0000000a00107213 */ /* 0x000fc60000000000 */
[----:B------:R-:W-:Y:S01]  /*0d80*/  IMAD R17, R10, R21, R25 ;  /* 0x000000150a117224 */ /* 0x000fe200078e0219 */
[----:B------:R-:W-:Y:S01]  /*0d90*/  IADD3 R16, PT, PT, RZ, -R16, RZ ;  /* 0x80000010ff107210 */ /* 0x000fe20007ffe0ff */
[----:B------:R-:W-:Y:S02]  /*0da0*/  IMAD.MOV.U32 R21, RZ, RZ, R24 ;  /* 0x000000ffff157224 */ /* 0x000fe400078e0018 */
[----:B------:R-:W-:Y:S01]  /*0db0*/  IMAD.HI.U32 R24, R15, R29, RZ ;  /* 0x0000001d0f187227 */ /* 0x000fe200078e00ff */
[----:B------:R-:W-:-:S03]  /*0dc0*/  IABS R33, R17 ;  /* 0x0000001100217213 */ /* 0x000fc60000000000 */
[----:B------:R-:W-:Y:S02]  /*0dd0*/  @!P3 IMAD.MOV R26, RZ, RZ, -R26 ;  /* 0x000000ffff1ab224 */ /* 0x000fe400078e0a1a */
[----:B------:R-:W-:Y:S01]  /*0de0*/  @!P5 IMAD.MOV R21, RZ, RZ, -R21 ;  /* 0x000000ffff15d224 */ /* 0x000fe200078e0a15 */
[----:B------:R-:W-:Y:S01]  /*0df0*/  ISETP.GE.AND P5, PT, R30, RZ, PT ;  /* 0x000000ff1e00720c */ /* 0x000fe20003fa6270 */
[----:B------:R-:W-:Y:S01]  /*0e00*/  IMAD R29, R24, R16, R29 ;  /* 0x00000010181d7224 */ /* 0x000fe200078e021d */
[----:B------:R-:W-:Y:S01]  /*0e10*/  SEL R26, R4, R26, !P0 ;  /* 0x0000001a041a7207 */ /* 0x000fe20004000000 */
[----:B------:R-:W-:Y:S01]  /*0e20*/  IMAD.HI.U32 R28, R20, R33, RZ ;  /* 0x00000021141c7227 */ /* 0x000fe200078e00ff */
[----:B------:R-:W-:Y:S02]  /*0e30*/  SEL R16, R4, R21, !P0 ;  /* 0x0000001504107207 */ /* 0x000fe40004000000 */
[----:B------:R-:W-:Y:S02]  /*0e40*/  ISETP.GT.U32.AND P2, PT, R14, R29, PT ;  /* 0x0000001d0e00720c */ /* 0x000fe40003f44070 */
[----:B------:R-:W-:Y:S01]  /*0e50*/  IADD3 R25, PT, PT, -R26, RZ, RZ ;  /* 0x000000ff1a197210 */ /* 0x000fe20007ffe1ff */
[----:B------:R-:W-:Y:S01]  /*0e60*/  IMAD.MOV R27, RZ, RZ, -R16 ;  /* 0x000000ffff1b7224 */ /* 0x000fe200078e0a10 */
[----:B------:R-:W-:-:S03]  /*0e70*/  IADD3 R21, PT, PT, -R28, RZ, RZ ;  /* 0x000000ff1c157210 */ /* 0x000fc60007ffe1ff */
[----:B------:R-:W-:Y:S02]  /*0e80*/  IMAD R25, R10, R25, R13 ;  /* 0x000000190a197224 */ /* 0x000fe400078e020d */
[----:B------:R-:W-:Y:S02]  /*0e90*/  IMAD R33, R18, R21, R33 ;  /* 0x0000001512217224 */ /* 0x000fe400078e0221 */
[----:B------:R-:W-:Y:S01]  /*0ea0*/  IMAD R21, R10, R27, R19 ;  /* 0x0000001b0a157224 */ /* 0x000fe200078e0213 */
[----:B------:R-:W-:Y:S02]  /*0eb0*/  IABS R35, R25 ;  /* 0x0000001900237213 */ /* 0x000fe40000000000 */
[----:B------:R-:W-:Y:S02]  /*0ec0*/  @!P2 IADD3 R29, PT, PT, R29, -R23, RZ ;  /* 0x800000171d1da210 */ /* 0x000fe40007ffe0ff */
[----:B------:R-:W-:Y:S01]  /*0ed0*/  IABS R19, R21 ;  /* 0x0000001500137213 */ /* 0x000fe20000000000 */
[----:B------:R-:W-:Y:S01]  /*0ee0*/  IMAD.HI.U32 R27, R20, R35, RZ ;  /* 0x00000023141b7227 */ /* 0x000fe200078e00ff */
[----:B------:R-:W-:-:S02]  /*0ef0*/  ISETP.GT.U32.AND P4, PT, R18, R33, PT ;  /* 0x000000211200720c */ /* 0x000fc40003f84070 */
[----:B------:R-:W-:Y:S01]  /*0f00*/  ISETP.GE.U32.AND P1, PT, R29, R14, PT ;  /* 0x0000000e1d00720c */ /* 0x000fe20003f26070 */
[----:B------:R-:W-:Y:S01]  /*0f10*/  IMAD.MOV R23, RZ, RZ, -R27 ;  /* 0x000000ffff177224 */ /* 0x000fe200078e0a1b */
[----:B------:R-:W-:Y:S02]  /*0f20*/  MOV R29, R19 ;  /* 0x00000013001d7202 */ /* 0x000fe40000000f00 */
[----:B------:R-:W-:Y:S01]  /*0f30*/  @!P2 IADD3 R24, PT, PT, R24, 0x1, RZ ;  /* 0x000000011818a810 */ /* 0x000fe20007ffe0ff */
[----:B------:R-:W-:Y:S02]  /*0f40*/  IMAD R23, R18, R23, R35 ;  /* 0x0000001712177224 */ /* 0x000fe400078e0223 */
[----:B------:R-:W-:-:S03]  /*0f50*/  IMAD.HI.U32 R19, R20, R29, RZ ;  /* 0x0000001d14137227 */ /* 0x000fc600078e00ff */
[----:B------:R-:W-:Y:S01]  /*0f60*/  ISETP.GT.U32.AND P2, PT, R18, R23, PT ;  /* 0x000000171200720c */ /* 0x000fe20003f44070 */
[----:B------:R-:W-:Y:S01]  /*0f70*/  IMAD.MOV R30, RZ, RZ, -R19 ;  /* 0x000000ffff1e7224 */ /* 0x000fe200078e0a13 */
[----:B------:R-:W-:Y:S01]  /*0f80*/  @!P4 IADD3 R28, PT, PT, R28, 0x1, RZ ;  /* 0x000000011c1cc810 */ /* 0x000fe20007ffe0ff */
[----:B------:R-:W-:Y:S01]  /*0f90*/  @!P4 IMAD.IADD R33, R33, 0x1, -R18 ;  /* 0x000000012121c824 */ /* 0x000fe200078e0a12 */
[----:B------:R-:W-:Y:S01]  /*0fa0*/  @P1 IADD3 R24, PT, PT, R24, 0x1, RZ ;  /* 0x0000000118181810 */ /* 0x000fe20007ffe0ff */
[C---:B------:R-:W-:Y:S01]  /*0fb0*/  IMAD R29, R18.reuse, R30, R29 ;  /* 0x0000001e121d7224 */ /* 0x040fe200078e021d */
[----:B------:R-:W-:Y:S02]  /*0fc0*/  LOP3.LUT R30, R17, R6, RZ, 0x3c, !PT ;  /* 0x00000006111e7212 */ /* 0x000fe400078e3cff */
[----:B------:R-:W-:Y:S01]  /*0fd0*/  ISETP.GE.U32.AND P6, PT, R33, R18, PT ;  /* 0x000000122100720c */ /* 0x000fe20003fc6070 */
[----:B------:R-:W-:Y:S01]  /*0fe0*/  @!P5 IMAD.MOV R24, RZ, RZ, -R24 ;  /* 0x000000ffff18d224 */ /* 0x000fe200078e0a18 */
[----:B------:R-:W-:-:S02]  /*0ff0*/  ISETP.GT.U32.AND P1, PT, R18, R29, PT ;  /* 0x0000001d1200720c */ /* 0x000fc40003f24070 */
[----:B------:R-:W-:Y:S01]  /*1000*/  ISETP.GE.AND P3, PT, R30, RZ, PT ;  /* 0x000000ff1e00720c */ /* 0x000fe20003f66270 */
[--C-:B------:R-:W-:Y:S01]  /*1010*/  @!P2 IMAD.IADD R23, R23, 0x1, -R18.reuse ;  /* 0x000000011717a824 */ /* 0x100fe200078e0a12 */
[----:B------:R-:W-:Y:S02]  /*1020*/  SEL R4, R4, R24, !P0 ;  /* 0x0000001804047207 */ /* 0x000fe40004000000 */
[----:B------:R-:W-:Y:S02]  /*1030*/  @!P2 IADD3 R27, PT, PT, R27, 0x1, RZ ;  /* 0x000000011b1ba810 */ /* 0x000fe40007ffe0ff */
[----:B------:R-:W-:Y:S02]  /*1040*/  ISETP.GE.U32.AND P4, PT, R23, R18, PT ;  /* 0x000000121700720c */ /* 0x000fe40003f86070 */
[----:B------:R-:W-:Y:S02]  /*1050*/  LOP3.LUT R23, R25, R6, RZ, 0x3c, !PT ;  /* 0x0000000619177212 */ /* 0x000fe400078e3cff */
[----:B------:R-:W-:Y:S01]  /*1060*/  @P6 IADD3 R28, PT, PT, R28, 0x1, RZ ;  /* 0x000000011c1c6810 */ /* 0x000fe20007ffe0ff */
[----:B------:R-:W-:Y:S01]  /*1070*/  @!P1 IMAD.IADD R29, R29, 0x1, -R18 ;  /* 0x000000011d1d9824 */ /* 0x000fe200078e0a12 */
[----:B------:R-:W-:Y:S01]  /*1080*/  ISETP.GE.AND P5, PT, R23, RZ, PT ;  /* 0x000000ff1700720c */ /* 0x000fe20003fa6270 */
[----:B------:R-:W-:Y:S01]  /*1090*/  @!P1 VIADD R19, R19, 0x1 ;  /* 0x0000000113139836 */ /* 0x000fe20000000000 */
[----:B------:R-:W-:Y:S01]  /*10a0*/  IADD3 R30, PT, PT, -R4, RZ, RZ ;  /* 0x000000ff041e7210 */ /* 0x000fe20007ffe1ff */
[----:B------:R-:W-:Y:S01]  /*10b0*/  @!P3 IMAD.MOV R28, RZ, RZ, -R28 ;  /* 0x000000ffff1cb224 */ /* 0x000fe200078e0a1c */
[----:B------:R-:W-:-:S02]  /*10c0*/  ISETP.GE.U32.AND P3, PT, R29, R18, PT ;  /* 0x000000121d00720c */ /* 0x000fc40003f66070 */
[----:B------:R-:W-:Y:S01]  /*10d0*/  LOP3.LUT R29, R21, R6, RZ, 0x3c, !PT ;  /* 0x00000006151d7212 */ /* 0x000fe200078e3cff */
[----:B------:R-:W-:Y:S01]  /*10e0*/  @P4 VIADD R27, R27, 0x1 ;  /* 0x000000011b1b4836 */ /* 0x000fe20000000000 */
[----:B------:R-:W-:Y:S01]  /*10f0*/  ISETP.NE.AND P0, PT, R6, RZ, PT ;  /* 0x000000ff0600720c */ /* 0x000fe20003f05270 */
[----:B------:R-:W-:Y:S01]  /*1100*/  IMAD R31, R10, R30, R31 ;  /* 0x0000001e0a1f7224 */ /* 0x000fe200078e021f */
[----:B------:R-:W-:Y:S02]  /*1110*/  LOP3.LUT R24, RZ, R6, RZ, 0x33, !PT ;  /* 0x00000006ff187212 */ /* 0x000fe400078e33ff */
[----:B------:R-:W-:Y:S02]  /*1120*/  ISETP.GE.AND P2, PT, R29, RZ, PT ;  /* 0x000000ff1d00720c */ /* 0x000fe40003f46270 */
[----:B------:R-:W-:Y:S02]  /*1130*/  @!P5 IADD3 R27, PT, PT, -R27, RZ, RZ ;  /* 0x000000ff1b1bd210 */ /* 0x000fe40007ffe1ff */
[----:B------:R-:W-:Y:S01]  /*1140*/  IABS R33, R31 ;  /* 0x0000001f00217213 */ /* 0x000fe20000000000 */
[----:B------:R-:W-:Y:S01]  /*1150*/  @P3 VIADD R19, R19, 0x1 ;  /* 0x0000000113133836 */ /* 0x000fe20000000000 */
[----:B------:R-:W-:-:S02]  /*1160*/  SEL R29, R24, R27, !P0 ;  /* 0x0000001b181d7207 */ /* 0x000fc40004000000 */
[----:B------:R-:W-:Y:S02]  /*1170*/  SEL R23, R24, R28, !P0 ;  /* 0x0000001c18177207 */ /* 0x000fe40004000000 */
[----:B------:R-:W-:Y:S01]  /*1180*/  MOV R27, R19 ;  /* 0x00000013001b7202 */ /* 0x000fe20000000f00 */
[----:B------:R-:W-:Y:S01]  /*1190*/  IMAD.HI.U32 R19, R20, R33, RZ ;  /* 0x0000002114137227 */ /* 0x000fe200078e00ff */
[----:B------:R-:W-:-:S03]  /*11a0*/  IADD3 R28, PT, PT, -R23, RZ, RZ ;  /* 0x000000ff171c7210 */ /* 0x000fc60007ffe1ff */
[----:B------:R-:W-:Y:S01]  /*11b0*/  IMAD R35, R22, R11, R23 ;  /* 0x0000000b16237224 */ /* 0x000fe200078e0217 */
[----:B------:R-:W-:Y:S01]  /*11c0*/  IADD3 R30, PT, PT, -R19, RZ, RZ ;  /* 0x000000ff131e7210 */ /* 0x000fe20007ffe1ff */
[----:B------:R-:W-:Y:S02]  /*11d0*/  IMAD R17, R6, R28, R17 ;  /* 0x0000001c06117224 */ /* 0x000fe400078e0211 */
[----:B------:R-:W-:Y:S01]  /*11e0*/  IMAD R28, R22, R0, R5 ;  /* 0x00000000161c7224 */ /* 0x000fe200078e0205 */
[----:B------:R-:W-:Y:S01]  /*11f0*/  IADD3 R22, PT, PT, -R29, RZ, RZ ;  /* 0x000000ff1d167210 */ /* 0x000fe20007ffe1ff */
[----:B------:R-:W-:Y:S02]  /*1200*/  IMAD R33, R18, R30, R33 ;  /* 0x0000001e12217224 */ /* 0x000fe400078e0221 */
[----:B------:R-:W-:Y:S02]  /*1210*/  @!P2 IMAD.MOV R27, RZ, RZ, -R27 ;  /* 0x000000ffff1ba224 */ /* 0x000fe400078e0a1b */
[----:B------:R-:W-:Y:S01]  /*1220*/  IMAD.IADD R23, R8, 0x1, R23 ;  /* 0x0000000108177824 */ /* 0x000fe200078e0217 */
[----:B------:R-:W-:Y:S01]  /*1230*/  ISETP.GT.U32.AND P2, PT, R18, R33, PT ;  /* 0x000000211200720c */ /* 0x000fe20003f44070 */
[----:B------:R-:W-:Y:S01]  /*1240*/  IMAD R22, R6, R22, R25 ;  /* 0x0000001606167224 */ /* 0x000fe200078e0219 */
[----:B------:R-:W-:Y:S01]  /*1250*/  SEL R25, R24, R27, !P0 ;  /* 0x0000001b18197207 */ /* 0x000fe20004000000 */
[----:B-1----:R-:W-:-:S02]  /*1260*/  IMAD R23, R28, UR6, R23 ;  /* 0x000000061c177c24 */ /* 0x002fc4000f8e0217 */
[CC--:B------:R-:W-:Y:S01]  /*1270*/  IMAD R28, R26.reuse, R0.reuse, R5 ;  /* 0x000000001a1c7224 */ /* 0x0c0fe200078e0205 */
[----:B------:R-:W-:Y:S01]  /*1280*/  IADD3 R20, PT, PT, -R25, RZ, RZ ;  /* 0x000000ff19147210 */ /* 0x000fe20007ffe1ff */
[-C--:B------:R-:W-:Y:S02]  /*1290*/  IMAD R27, R26, R11.reuse, R29 ;  /* 0x0000000b1a1b7224 */ /* 0x080fe400078e021d */
[C---:B------:R-:W-:Y:S02]  /*12a0*/  IMAD R26, R16.reuse, R0, R5 ;  /* 0x00000000101a7224 */ /* 0x040fe400078e0205 */
[--C-:B------:R-:W-:Y:S01]  /*12b0*/  IMAD R37, R16, R11, R25.reuse ;  /* 0x0000000b10257224 */ /* 0x100fe200078e0219 */
[----:B------:R-:W-:Y:S01]  /*12c0*/  IADD3 R16, PT, PT, R12, R17, RZ ;  /* 0x000000110c107210 */ /* 0x000fe20007ffe0ff */
[C---:B------:R-:W-:Y:S01]  /*12d0*/  IMAD.IADD R25, R8.reuse, 0x1, R25 ;  /* 0x0000000108197824 */ /* 0x040fe200078e0219 */
[----:B------:R-:W-:Y:S01]  /*12e0*/  @!P2 IADD3 R33, PT, PT, R33, -R18, RZ ;  /* 0x800000122121a210 */ /* 0x000fe20007ffe0ff */
[----:B------:R-:W-:Y:S01]  /*12f0*/  IMAD.IADD R29, R8, 0x1, R29 ;  /* 0x00000001081d7824 */ /* 0x000fe200078e021d */
[----:B------:R-:W-:Y:S01]  /*1300*/  @!P2 IADD3 R19, PT, PT, R19, 0x1, RZ ;  /* 0x000000011313a810 */ /* 0x000fe20007ffe0ff */
[----:B------:R-:W-:Y:S01]  /*1310*/  IMAD R35, R35, R6, R16 ;  /* 0x0000000623237224 */ /* 0x000fe200078e0210 */
[----:B------:R-:W-:Y:S01]  /*1320*/  ISETP.GE.U32.AND P1, PT, R33, R18, PT ;  /* 0x000000122100720c */ /* 0x000fe20003f26070 */
[C---:B------:R-:W-:Y:S01]  /*1330*/  IMAD.IADD R16, R7.reuse, 0x1, R17 ;  /* 0x0000000107107824 */ /* 0x040fe200078e0211 */
[----:B------:R-:W-:Y:S01]  /*1340*/  IADD3 R17, PT, PT, R7, R22, RZ ;  /* 0x0000001607117210 */ /* 0x000fe20007ffe0ff */
[----:B------:R-:W-:Y:S01]  /*1350*/  IMAD R26, R26, UR6, R25 ;  /* 0x000000061a1a7c24 */ /* 0x000fe2000f8e0219 */
[----:B------:R-:W-:Y:S01]  /*1360*/  LOP3.LUT R18, R31, R6, RZ, 0x3c, !PT ;  /* 0x000000061f127212 */ /* 0x000fe200078e3cff */
[----:B------:R-:W-:-:S02]  /*1370*/  IMAD R25, R23, UR7, R16 ;  /* 0x0000000717197c24 */ /* 0x000fc4000f8e0210 */
[----:B------:R-:W-:Y:S01]  /*1380*/  IMAD.IADD R16, R12, 0x1, R22 ;  /* 0x000000010c107824 */ /* 0x000fe200078e0216 */
[----:B------:R-:W-:Y:S01]  /*1390*/  ISETP.GE.AND P3, PT, R18, RZ, PT ;  /* 0x000000ff1200720c */ /* 0x000fe20003f66270 */
[----:B------:R-:W-:Y:S02]  /*13a0*/  IMAD R28, R28, UR6, R29 ;  /* 0x000000061c1c7c24 */ /* 0x000fe4000f8e021d */
[----:B------:R-:W-:Y:S02]  /*13b0*/  IMAD R29, R6, R20, R21 ;  /* 0x00000014061d7224 */ /* 0x000fe400078e0215 */
[----:B------:R-:W0:Y:S01]  /*13c0*/  LDC.64 R20, c[0x0][0x380] ;  /* 0x0000e000ff147b82 */ /* 0x000e220000000a00 */
[----:B------:R-:W-:Y:S01]  /*13d0*/  IMAD R27, R27, R6, R16 ;  /* 0x000000061b1b7224 */ /* 0x000fe200078e0210 */
[----:B------:R-:W-:Y:S01]  /*13e0*/  @P1 IADD3 R19, PT, PT, R19, 0x1, RZ ;  /* 0x0000000113131810 */ /* 0x000fe20007ffe0ff */
[----:B------:R-:W-:Y:S02]  /*13f0*/  IMAD R23, R28, UR7, R17 ;  /* 0x000000071c177c24 */ /* 0x000fe4000f8e0211 */
[----:B------:R-:W-:-:S02]  /*1400*/  IMAD.IADD R33, R12, 0x1, R29 ;  /* 0x000000010c217824 */ /* 0x000fc400078e021d */
[----:B------:R-:W-:Y:S01]  /*1410*/  IMAD.IADD R29, R7, 0x1, R29 ;  /* 0x00000001071d7824 */ /* 0x000fe200078e021d */
[----:B------:R-:W1:Y:S01]  /*1420*/  LDC.64 R16, c[0x0][0x388] ;  /* 0x0000e200ff107b82 */ /* 0x000e620000000a00 */
[----:B------:R-:W-:Y:S02]  /*1430*/  IMAD R33, R37, R6, R33 ;  /* 0x0000000625217224 */ /* 0x000fe400078e0221 */
[----:B------:R-:W-:Y:S02]  /*1440*/  IMAD.MOV.U32 R37, RZ, RZ, R19 ;  /* 0x000000ffff257224 */ /* 0x000fe400078e0013 */
[----:B------:R-:W-:-:S03]  /*1450*/  IMAD R26, R26, UR7, R29 ;  /* 0x000000071a1a7c24 */ /* 0x000fc6000f8e021d */
[----:B------:R-:W-:-:S04]  /*1460*/  @!P3 IADD3 R37, PT, PT, -R37, RZ, RZ ;  /* 0x000000ff2525b210 */ /* 0x000fc80007ffe1ff */
[----:B------:R-:W-:Y:S01]  /*1470*/  SEL R37, R24, R37, !P0 ;  /* 0x0000002518257207 */ /* 0x000fe20004000000 */
[----:B0-----:R-:W-:-:S04]  /*1480*/  IMAD.WIDE R18, R25, 0x4, R20 ;  /* 0x0000000419127825 */ /* 0x001fc800078e0214 */
[--C-:B------:R-:W-:Y:S01]  /*1490*/  IMAD.WIDE R24, R26, 0x4, R20.reuse ;  /* 0x000000041a187825 */ /* 0x100fe200078e0214 */
[----:B------:R-:W-:Y:S01]  /*14a0*/  IADD3 R32, PT, PT, R8, R37, RZ ;  /* 0x0000002508207210 */ /* 0x000fe20007ffe0ff */
[----:B------:R0:W2:Y:S02]  /*14b0*/  LDG.E R28, desc[UR4][R18.64] ;  /* 0x00000004121c7981 */ /* 0x0000a4000c1e1900 */
[----:B------:R-:W-:Y:S02]  /*14c0*/  IMAD.WIDE R22, R23, 0x4, R20 ;  /* 0x0000000417167825 */ /* 0x000fe400078e0214 */
[----:B------:R-:W5:Y:S02]  /*14d0*/  LDG.E R24, desc[UR4][R24.64] ;  /* 0x0000000418187981 */ /* 0x000f64000c1e1900 */
[----:B-1----:R-:W-:Y:S02]  /*14e0*/  IMAD.WIDE R26, R27, 0x4, R16 ;  /* 0x000000041b1a7825 */ /* 0x002fe400078e0210 */
[----:B------:R1:W3:Y:S02]  /*14f0*/  LDG.E R29, desc[UR4][R22.64] ;  /* 0x00000004161d7981 */ /* 0x0002e4000c1e1900 */
[----:B------:R-:W-:-:S02]  /*1500*/  IMAD.MOV R34, RZ, RZ, -R37 ;  /* 0x000000ffff227224 */ /* 0x000fc400078e0a25 */
[C---:B------:R-:W-:Y:S02]  /*1510*/  IMAD R30, R4.reuse, R0, R5 ;  /* 0x00000000041e7224 */ /* 0x040fe400078e0205 */
[----:B------:R-:W-:Y:S02]  /*1520*/  IMAD R37, R4, R11, R37 ;  /* 0x0000000b04257224 */ /* 0x000fe400078e0225 */
[----:B------:R-:W-:Y:S01]  /*1530*/  IMAD R31, R6, R34, R31 ;  /* 0x00000022061f7224 */ /* 0x000fe200078e021f */
[----:B------:R-:W3:Y:S01]  /*1540*/  LDG.E R4, desc[UR4][R26.64] ;  /* 0x000000041a047981 */ /* 0x000ee2000c1e1900 */
[----:B------:R-:W-:Y:S02]  /*1550*/  IMAD R30, R30, UR6, R32 ;  /* 0x000000061e1e7c24 */ /* 0x000fe4000f8e0220 */
[----:B0-----:R-:W-:Y:S01]  /*1560*/  IMAD.IADD R18, R12, 0x1, R31 ;  /* 0x000000010c127824 */ /* 0x001fe200078e021f */
[----:B------:R-:W-:Y:S01]  /*1570*/  IADD3 R31, PT, PT, R7, R31, RZ ;  /* 0x0000001f071f7210 */ /* 0x000fe20007ffe0ff */
[----:B-1----:R-:W-:-:S04]  /*1580*/  IMAD.WIDE R22, R35, 0x4, R16 ;  /* 0x0000000423167825 */ /* 0x002fc800078e0210 */
[----:B------:R-:W-:Y:S02]  /*1590*/  IMAD R37, R37, R6, R18 ;  /* 0x0000000625257224 */ /* 0x000fe400078e0212 */
[----:B------:R-:W-:Y:S01]  /*15a0*/  IMAD R31, R30, UR7, R31 ;  /* 0x000000071e1f7c24 */ /* 0x000fe2000f8e021f */
[----:B------:R-:W2:Y:S01]  /*15b0*/  LDG.E R23, desc[UR4][R22.64] ;  /* 0x0000000416177981 */ /* 0x000ea2000c1e1900 */
[----:B------:R-:W-:-:S04]  /*15c0*/  IMAD.WIDE R18, R33, 0x4, R16 ;  /* 0x0000000421127825 */ /* 0x000fc800078e0210 */
[----:B------:R-:W-:Y:S02]  /*15d0*/  IMAD.WIDE R20, R31, 0x4, R20 ;  /* 0x000000041f147825 */ /* 0x000fe400078e0214 */
[----:B------:R-:W5:Y:S02]  /*15e0*/  LDG.E R19, desc[UR4][R18.64] ;  /* 0x0000000412137981 */ /* 0x000f64000c1e1900 */
[----:B------:R-:W-:Y:S02]  /*15f0*/  IMAD.WIDE R16, R37, 0x4, R16 ;  /* 0x0000000425107825 */ /* 0x000fe400078e0210 */
[----:B------:R-:W4:Y:S04]  /*1600*/  LDG.E R21, desc[UR4][R20.64] ;  /* 0x0000000414157981 */ /* 0x000f28000c1e1900 */
[----:B------:R-:W4:Y:S01]  /*1610*/  LDG.E R16, desc[UR4][R16.64] ;  /* 0x0000000410107981 */ /* 0x000f22000c1e1900 */
[----:B------:R-:W-:-:S04]  /*1620*/  LEA.HI R25, R9, 0x1, RZ, 0x1b ;  /* 0x0000000109197811 */ /* 0x000fc800078fd8ff */
[----:B------:R-:W-:Y:S01]  /*1630*/  LOP3.LUT R25, R25, 0xffffffc, RZ, 0xc0, !PT ;  /* 0x0ffffffc19197812 */ /* 0x000fe200078ec0ff */
[----:B------:R-:W-:Y:S02]  /*1640*/  VIADD R13, R13, 0x80 ;  /* 0x000000800d0d7836 */ /* 0x000fe40000000000 */
[----:B---3--:R-:W-:Y:S01]  /*1650*/  FFMA R26, R4, R29, RZ ;  /* 0x0000001d041a7223 */ /* 0x008fe200000000ff */
[----:B------:R-:W-:-:S04]  /*1660*/  IADD3 R4, PT, PT, -R25, 0x4, RZ ;  /* 0x0000000419047810 */ /* 0x000fc80007ffe1ff */
[----:B------:R-:W-:Y:S01]  /*1670*/  ISETP.NE.AND P0, PT, R4, RZ, PT ;  /* 0x000000ff0400720c */ /* 0x000fe20003f05270 */
[----:B--2---:R-:W-:-:S04]  /*1680*/  FFMA R26, R23, R28, R26 ;  /* 0x0000001c171a7223 */ /* 0x004fc8000000001a */
[----:B-----5:R-:W-:-:S04]  /*1690*/  FFMA R23, R19, R24, R26 ;  /* 0x0000001813177223 */ /* 0x020fc8000000001a */
[----:B----4-:R-:W-:-:S04]  /*16a0*/  FFMA R28, R16, R21, R23 ;  /* 0x00000015101c7223 */ /* 0x010fc80000000017 */
[----:B------:R-:W-:Y:S05]  /*16b0*/  @!P0 BRA `(.L_x_15) ;  /* 0x0000000c00548947 */ /* 0x000fea0003800000 */
.L_x_16:
[----:B------:R-:W-:Y:S02]  /*16c0*/  IABS R6, R13 ;  /* 0x0000000d00067213 */ /* 0x000fe40000000000 */
[----:B------:R-:W-:Y:S02]  /*16d0*/  IABS R0, R10 ;  /* 0x0000000a00007213 */ /* 0x000fe40000000000 */
[----:B------:R-:W-:Y:S02]  /*16e0*/  IADD3 R21, PT, PT, R13, 0x20, RZ ;  /* 0x000000200d157810 */ /* 0x000fe40007ffe0ff */
[----:B------:R-:W-:Y:S01]  /*16f0*/  IADD3 R17, PT, PT, RZ, -R0, RZ ;  /* 0x80000000ff117210 */ /* 0x000fe20007ffe0ff */
[----:B------:R-:W-:Y:S01]  /*1700*/  IMAD.HI.U32 R0, R15, R6, RZ ;  /* 0x000000060f007227 */ /* 0x000fe200078e00ff */
[-C--:B------:R-:W-:Y:S02]  /*1710*/  IABS R18, R10.reuse ;  /* 0x0000000a00127213 */ /* 0x080fe40000000000 */
[----:B------:R-:W-:Y:S01]  /*1720*/  IABS R22, R21 ;  /* 0x0000001500167213 */ /* 0x000fe20000000000 */
[----:B------:R-:W-:Y:S01]  /*1730*/  IMAD R15, R0, R17, R6 ;  /* 0x00000011000f7224 */ /* 0x000fe200078e0206 */
[----:B------:R-:W-:-:S02]  /*1740*/  IABS R6, R10 ;  /* 0x0000000a00067213 */ /* 0x000fc40000000000 */
[----:B------:R-:W-:Y:S01]  /*1750*/  IADD3 R29, PT, PT, RZ, -R18, RZ ;  /* 0x80000012ff1d7210 */ /* 0x000fe20007ffe0ff */
[----:B------:R-:W-:Y:S01]  /*1760*/  IMAD.MOV.U32 R18, RZ, RZ, R22 ;  /* 0x000000ffff127224 */ /* 0x000fe200078e0016 */
[----:B------:R-:W-:Y:S02]  /*1770*/  ISETP.GT.U32.AND P1, PT, R14, R15, PT ;  /* 0x0000000f0e00720c */ /* 0x000fe40003f24070 */
[----:B------:R-:W-:Y:S02]  /*1780*/  LOP3.LUT R31, RZ, R10, RZ, 0x33, !PT ;  /* 0x0000000aff1f7212 */ /* 0x000fe400078e33ff */
[----:B------:R-:W-:-:S04]  /*1790*/  IADD3 R35, PT, PT, R13, 0x40, RZ ;  /* 0x000000400d237810 */ /* 0x000fc80007ffe0ff */
[----:B------:R-:W-:-:S05]  /*17a0*/  IABS R24, R35 ;  /* 0x0000002300187213 */ /* 0x000fca0000000000 */
[----:B------:R-:W-:Y:S02]  /*17b0*/  @!P1 IMAD.IADD R15, R15, 0x1, -R6 ;  /* 0x000000010f0f9824 */ /* 0x000fe400078e0a06 */
[----:B------:R-:W-:Y:S01]  /*17c0*/  @!P1 VIADD R0, R0, 0x1 ;  /* 0x0000000100009836 */ /* 0x000fe20000000000 */
[----:B------:R-:W-:Y:S02]  /*17d0*/  ISETP.NE.AND P1, PT, R10, RZ, PT ;  /* 0x000000ff0a00720c */ /* 0x000fe40003f25270 */
[----:B------:R-:W-:Y:S02]  /*17e0*/  ISETP.GE.U32.AND P0, PT, R15, R14, PT ;  /* 0x0000000e0f00720c */ /* 0x000fe40003f06070 */
[----:B------:R-:W-:Y:S02]  /*17f0*/  MOV R14, R6 ;  /* 0x00000006000e7202 */ /* 0x000fe40000000f00 */
[----:B------:R-:W-:Y:S02]  /*1800*/  MOV R6, UR10 ;  /* 0x0000000a00067c02 */ /* 0x000fe40008000f00 */
[----:B------:R-:W0:Y:S02]  /*1810*/  I2F.RP R15, R14 ;  /* 0x0000000e000f7306 */ /* 0x000e240000209400 */
[----:B------:R-:W-:-:S02]  /*1820*/  IABS R30, R6 ;  /* 0x00000006001e7213 */ /* 0x000fc40000000000 */
[----:B------:R-:W-:-:S03]  /*1830*/  LOP3.LUT R32, RZ, R6, RZ, 0x33, !PT ;  /* 0x00000006ff207212 */ /* 0x000fc600078e33ff */
[----:B------:R-:W-:Y:S01]  /*1840*/  @P0 IADD3 R0, PT, PT, R0, 0x1, RZ ;  /* 0x0000000100000810 */ /* 0x000fe20007ffe0ff */
[----:B------:R-:W1:Y:S03]  /*1850*/  I2F.RP R20, R30 ;  /* 0x0000001e00147306 */ /* 0x000e660000209400 */
[----:B------:R-:W-:Y:S02]  /*1860*/  MOV R22, R0 ;  /* 0x0000000000167202 */ /* 0x000fe40000000f00 */
[----:B------:R-:W-:-:S03]  /*1870*/  LOP3.LUT R0, R21, R10, RZ, 0x3c, !PT ;  /* 0x0000000a15007212 */ /* 0x000fc600078e3cff */
[----:B0-----:R-:W0:Y:S08]  /*1880*/  MUFU.RCP R15, R15 ;  /* 0x0000000f000f7308 */ /* 0x001e300000001000 */
[----:B-1----:R-:W-:Y:S01]  /*1890*/  MUFU.RCP R20, R20 ;  /* 0x0000001400147308 */ /* 0x002fe20000001000 */
[----:B0-----:R-:W-:-:S07]  /*18a0*/  VIADD R16, R15, 0xffffffe ;  /* 0x0ffffffe0f107836 */ /* 0x001fce0000000000 */
[----:B------:R0:W1:Y:S02]  /*18b0*/  F2I.FTZ.U32.TRUNC.NTZ R17, R16 ;  /* 0x0000001000117305 */ /* 0x000064000021f000 */
[----:B0-----:R-:W-:Y:S02]  /*18c0*/  IMAD.MOV.U32 R16, RZ, RZ, RZ ;  /* 0x000000ffff107224 */ /* 0x001fe400078e00ff */
[----:B-1----:R-:W-:-:S04]  /*18d0*/  IMAD.MOV R19, RZ, RZ, -R17 ;  /* 0x000000ffff137224 */ /* 0x002fc800078e0a11 */
[----:B------:R-:W-:-:S04]  /*18e0*/  IMAD R19, R19, R14, RZ ;  /* 0x0000000e13137224 */ /* 0x000fc800078e02ff */
[----:B------:R-:W-:Y:S01]  /*18f0*/  IMAD.HI.U32 R15, R17, R19, R16 ;  /* 0x00000013110f7227 */ /* 0x000fe200078e0010 */
[----:B------:R-:W-:-:S04]  /*1900*/  LOP3.LUT R17, R13, R10, RZ, 0x3c, !PT ;  /* 0x0000000a0d117212 */ /* 0x000fc800078e3cff */
[----:B------:R-:W-:Y:S01]  /*1910*/  ISETP.GE.AND P2, PT, R17, RZ, PT ;  /* 0x000000ff1100720c */ /* 0x000fe20003f46270 */
[----:B------:R-:W-:Y:S01]  /*1920*/  IMAD.HI.U32 R16, R15, R18, RZ ;  /* 0x000000120f107227 */ /* 0x000fe200078e00ff */
[----:B------:R-:W-:-:S03]  /*1930*/  IADD3 R17, PT, PT, R20, 0xffffffe, RZ ;  /* 0x0ffffffe14117810 */ /* 0x000fc60007ffe0ff */
[----:B------:R-:W-:-:S03]  /*1940*/  IMAD R19, R16, R29, R18 ;  /* 0x0000001d10137224 */ /* 0x000fc600078e0212 */
[----:B------:R-:W0:Y:S02]  /*1950*/  F2I.FTZ.U32.TRUNC.NTZ R17, R17 ;  /* 0x0000001100117305 */ /* 0x000e24000021f000 */
[----:B------:R-:W-:-:S03]  /*1960*/  ISETP.GT.U32.AND P3, PT, R14, R19, PT ;  /* 0x000000130e00720c */ /* 0x000fc60003f64070 */
[----:B------:R-:W-:Y:S01]  /*1970*/  @!P2 IMAD.MOV R22, RZ, RZ, -R22 ;  /* 0x000000ffff16a224 */ /* 0x000fe200078e0a16 */
[----:B------:R-:W-:-:S09]  /*1980*/  ISETP.GE.AND P2, PT, R0, RZ, PT ;  /* 0x000000ff0000720c */ /* 0x000fd20003f46270 */
[----:B------:R-:W-:Y:S01]  /*1990*/  @!P3 IMAD.IADD R19, R19, 0x1, -R14 ;  /* 0x000000011313b824 */ /* 0x000fe200078e0a0e */
[----:B------:R-:W-:Y:S02]  /*19a0*/  @!P3 IADD3 R16, PT, PT, R16, 0x1, RZ ;  /* 0x000000011010b810 */ /* 0x000fe40007ffe0ff */
[----:B0-----:R-:W-:Y:S02]  /*19b0*/  IADD3 R33, PT, PT, RZ, -R17, RZ ;  /* 0x80000011ff217210 */ /* 0x001fe40007ffe0ff */
[----:B------:R-:W-:Y:S02]  /*19c0*/  ISETP.GE.U32.AND P0, PT, R19, R14, PT ;  /* 0x0000000e1300720c */ /* 0x000fe40003f06070 */
[----:B------:R-:W-:Y:S01]  /*19d0*/  LOP3.LUT R19, RZ, R10, RZ, 0x33, !PT ;  /* 0x0000000aff137212 */ /* 0x000fe200078e33ff */
[----:B------:R-:W-:-:S03]  /*19e0*/  IMAD R33, R33, R30, RZ ;  /* 0x0000001e21217224 */ /* 0x000fc600078e02ff */
[----:B------:R-:W-:-:S05]  /*19f0*/  SEL R22, R19, R22, !P1 ;  /* 0x0000001613167207 */ /* 0x000fca0004800000 */
[----:B------:R-:W-:Y:S02]  /*1a00*/  IMAD.MOV R19, RZ, RZ, -R22 ;  /* 0x000000ffff137224 */ /* 0x000fe400078e0a16 */
[----:B------:R-:W-:Y:S02]  /*1a10*/  @P0 VIADD R16, R16, 0x1 ;  /* 0x0000000110100836 */ /* 0x000fe40000000000 */
[----:B------:R-:W-:-:S03]  /*1a20*/  IMAD R19, R10, R19, R13 ;  /* 0x000000130a137224 */ /* 0x000fc600078e020d */
[----:B------:R-:W-:Y:S01]  /*1a30*/  MOV R20, R16 ;  /* 0x0000001000147202 */ /* 0x000fe20000000f00 */
[----:B------:R-:W-:Y:S01]  /*1a40*/  IMAD.MOV.U32 R16, RZ, RZ, RZ ;  /* 0x000000ffff107224 */ /* 0x000fe200078e00ff */
[----:B------:R-:W-:Y:S02]  /*1a50*/  IABS R0, R19 ;  /* 0x0000001300007213 */ /* 0x000fe40000000000 */
[----:B------:R-:W-:Y:S01]  /*1a60*/  @!P2 IADD3 R20, PT, PT, -R20, RZ, RZ ;  /* 0x000000ff1414a210 */ /* 0x000fe20007ffe1ff */
[----:B------:R-:W-:Y:S01]  /*1a70*/  IMAD.HI.U32 R33, R17, R33, R16 ;  /* 0x0000002111217227 */ /* 0x000fe200078e0010 */
[----:B------:R-:W-:Y:S02]  /*1a80*/  LOP3.LUT R25, R19, R6, RZ, 0x3c, !PT ;  /* 0x0000000613197212 */ /* 0x000fe400078e3cff */
[----:B------:R-:W-:Y:S01]  /*1a90*/  SEL R20, R31, R20, !P1 ;  /* 0x000000141f147207 */ /* 0x000fe20004800000 */
[----:B------:R-:W-:Y:S01]  /*1aa0*/  IMAD.MOV.U32 R17, RZ, RZ, R0 ;  /* 0x000000ffff117224 */ /* 0x000fe200078e0000 */
[----:B------:R-:W-:-:S02]  /*1ab0*/  ISETP.GE.AND P4, PT, R25, RZ, PT ;  /* 0x000000ff1900720c */ /* 0x000fc40003f86270 */
[----:B------:R-:W-:Y:S01]  /*1ac0*/  IADD3 R18, PT, PT, -R20, RZ, RZ ;  /* 0x000000ff14127210 */ /* 0x000fe20007ffe1ff */
[----:B------:R-:W-:-:S04]  /*1ad0*/  IMAD.HI.U32 R0, R33, R17, RZ ;  /* 0x0000001121007227 */ /* 0x000fc800078e00ff */
[----:B------:R-:W-:Y:S02]  /*1ae0*/  IMAD R21, R10, R18, R21 ;  /* 0x000000120a157224 */ /* 0x000fe400078e0215 */
[----:B------:R-:W-:-:S03]  /*1af0*/  IMAD.MOV R16, RZ, RZ, -R0 ;  /* 0x000000ffff107224 */ /* 0x000fc600078e0a00 */
[----:B------:R-:W-:Y:S01]  /*1b00*/  IABS R23, R21 ;  /* 0x0000001500177213 */ /* 0x000fe20000000000 */
[----:B------:R-:W-:-:S04]  /*1b10*/  IMAD R17, R30, R16, R17 ;  /* 0x000000101e117224 */ /* 0x000fc800078e0211 */
[----:B------:R-:W-:Y:S01]  /*1b20*/  IMAD.HI.U32 R16, R33, R23, RZ ;  /* 0x0000001721107227 */ /* 0x000fe200078e00ff */
[----:B------:R-:W-:-:S03]  /*1b30*/  ISETP.GT.U32.AND P2, PT, R30, R17, PT ;  /* 0x000000111e00720c */ /* 0x000fc60003f44070 */
[----:B------:R-:W-:-:S04]  /*1b40*/  IMAD.MOV R18, RZ, RZ, -R16 ;  /* 0x000000ffff127224 */ /* 0x000fc800078e0a10 */
[----:B------:R-:W-:Y:S02]  /*1b50*/  IMAD R23, R30, R18, R23 ;  /* 0x000000121e177224 */ /* 0x000fe400078e0217 */
[----:B------:R-:W-:-:S03]  /*1b60*/  IMAD.HI.U32 R18, R15, R24, RZ ;  /* 0x000000180f127227 */ /* 0x000fc600078e00ff */
[----:B------:R-:W-:Y:S01]  /*1b70*/  ISETP.GT.U32.AND P3, PT, R30, R23, PT ;  /* 0x000000171e00720c */ /* 0x000fe20003f64070 */
[----:B------:R-:W-:Y:S01]  /*1b80*/  @!P2 VIADD R0, R0, 0x1 ;  /* 0x000000010000a836 */ /* 0x000fe20000000000 */
[----:B------:R-:W-:-:S04]  /*1b90*/  @!P2 IADD3 R17, PT, PT, R17, -R30, RZ ;  /* 0x8000001e1111a210 */ /* 0x000fc80007ffe0ff */
[----:B------:R-:W-:Y:S01]  /*1ba0*/  ISETP.GE.U32.AND P0, PT, R17, R30, PT ;  /* 0x0000001e1100720c */ /* 0x000fe20003f06070 */
[----:B------:R-:W-:Y:S01]  /*1bb0*/  IMAD R17, R18, R29, R24 ;  /* 0x0000001d12117224 */ /* 0x000fe200078e0218 */
[----:B------:R-:W-:-:S04]  /*1bc0*/  LOP3.LUT R24, R21, R6, RZ, 0x3c, !PT ;  /* 0x0000000615187212 */ /* 0x000fc800078e3cff */
[----:B------:R-:W-:Y:S01]  /*1bd0*/  ISETP.GT.U32.AND P2, PT, R14, R17, PT ;  /* 0x000000110e00720c */ /* 0x000fe20003f44070 */
[----:B------:R-:W-:Y:S01]  /*1be0*/  @!P3 IMAD.IADD R23, R23, 0x1, -R30 ;  /* 0x000000011717b824 */ /* 0x000fe200078e0a1e */
[----:B------:R-:W-:-:S04]  /*1bf0*/  @!P3 IADD3 R16, PT, PT, R16, 0x1, RZ ;  /* 0x000000011010b810 */ /* 0x000fc80007ffe0ff */
[----:B------:R-:W-:Y:S02]  /*1c00*/  ISETP.GE.U32.AND P5, PT, R23, R30, PT ;  /* 0x0000001e1700720c */ /* 0x000fe40003fa6070 */
[----:B------:R-:W-:Y:S02]  /*1c10*/  @P0 IADD3 R0, PT, PT, R0, 0x1, RZ ;  /* 0x0000000100000810 */ /* 0x000fe40007ffe0ff */
[----:B------:R-:W-:Y:S02]  /*1c20*/  ISETP.NE.AND P0, PT, R6, RZ, PT ;  /* 0x000000ff0600720c */ /* 0x000fe40003f05270 */
[----:B------:R-:W-:Y:S01]  /*1c30*/  @!P4 IADD3 R0, PT, PT, -R0, RZ, RZ ;  /* 0x000000ff0000c210 */ /* 0x000fe20007ffe1ff */
[----:B------:R-:W-:Y:S01]  /*1c40*/  @!P2 IMAD.IADD R17, R17, 0x1, -R14 ;  /* 0x000000011111a824 */ /* 0x000fe200078e0a0e */
[----:B------:R-:W-:Y:S02]  /*1c50*/  ISETP.GE.AND P4, PT, R24, RZ, PT ;  /* 0x000000ff1800720c */ /* 0x000fe40003f86270 */
[----:B------:R-:W-:-:S02]  /*1c60*/  SEL R23, R32, R0, !P0 ;  /* 0x0000000020177207 */ /* 0x000fc40004000000 */
[----:B------:R-:W-:Y:S01]  /*1c70*/  ISETP.GE.U32.AND P3, PT, R17, R14, PT ;  /* 0x0000000e1100720c */ /* 0x000fe20003f66070 */
[----:B------:R-:W-:Y:S01]  /*1c80*/  @P5 VIADD R16, R16, 0x1 ;  /* 0x0000000110105836 */ /* 0x000fe20000000000 */
[----:B------:R-:W-:Y:S01]  /*1c90*/  MOV R0, UR12 ;  /* 0x0000000c00007c02 */ /* 0x000fe20008000f00 */
[--C-:B------:R-:W-:Y:S01]  /*1ca0*/  IMAD.MOV R24, RZ, RZ, -R23.reuse ;  /* 0x000000ffff187224 */ /* 0x100fe200078e0a17 */
[----:B------:R-:W-:Y:S01]  /*1cb0*/  @!P2 IADD3 R18, PT, PT, R18, 0x1, RZ ;  /* 0x000000011212a810 */ /* 0x000fe20007ffe0ff */
[----:B------:R-:W-:Y:S01]  /*1cc0*/  IMAD R25, R22, R11, R23 ;  /* 0x0000000b16197224 */ /* 0x000fe200078e0217 */
[----:B------:R-:W-:Y:S01]  /*1cd0*/  MOV R27, R16 ;  /* 0x00000010001b7202 */ /* 0x000fe20000000f00 */
[----:B------:R-:W-:Y:S01]  /*1ce0*/  IMAD R17, R6, R24, R19 ;  /* 0x0000001806117224 */ /* 0x000fe200078e0213 */
[----:B------:R-:W-:Y:S01]  /*1cf0*/  LOP3.LUT R24, R35, R10, RZ, 0x3c, !PT ;  /* 0x0000000a23187212 */ /* 0x000fe200078e3cff */
[----:B------:R-:W-:Y:S01]  /*1d00*/  IMAD.IADD R19, R8, 0x1, R23 ;  /* 0x0000000108137824 */ /* 0x000fe200078e0217 */
[----:B------:R-:W-:Y:S01]  /*1d10*/  @!P4 IADD3 R27, PT, PT, -R27, RZ, RZ ;  /* 0x000000ff1b1bc210 */ /* 0x000fe20007ffe1ff */
[----:B------:R-:W-:Y:S01]  /*1d20*/  IMAD R16, R22, R0, R5 ;  /* 0x0000000016107224 */ /* 0x000fe200078e0205 */
[----:B------:R-:W-:Y:S01]  /*1d30*/  ISETP.GE.AND P4, PT, R24, RZ, PT ;  /* 0x000000ff1800720c */ /* 0x000fe20003f86270 */
[----:B------:R-:W-:-:S02]  /*1d40*/  IMAD.IADD R23, R12, 0x1, R17 ;  /* 0x000000010c177824 */ /* 0x000fc400078e0211 */
[----:B------:R-:W-:Y:S02]  /*1d50*/  @P3 VIADD R18, R18, 0x1 ;  /* 0x0000000112123836 */ /* 0x000fe40000000000 */
[----:B------:R-:W-:Y:S01]  /*1d60*/  IMAD R23, R25, R6, R23 ;  /* 0x0000000619177224 */ /* 0x000fe200078e0217 */
[----:B------:R-:W-:Y:S01]  /*1d70*/  IADD3 R25, PT, PT, R7, R17, RZ ;  /* 0x0000001107197210 */ /* 0x000fe20007ffe0ff */
[----:B------:R-:W-:Y:S01]  /*1d80*/  IMAD R22, R16, UR8, R19 ;  /* 0x0000000810167c24 */ /* 0x000fe2000f8e0213 */
[----:B------:R-:W-:Y:S01]  /*1d90*/  SEL R19, R32, R27, !P0 ;  /* 0x0000001b20137207 */ /* 0x000fe20004000000 */
[----:B------:R-:W0:Y:S01]  /*1da0*/  LDC.64 R16, c[0x0][0x380] ;  /* 0x0000e000ff107b82 */ /* 0x000e220000000a00 */
[----:B------:R-:W-:Y:S01]  /*1db0*/  MOV R34, R18 ;  /* 0x0000001200227202 */ /* 0x000fe20000000f00 */
[----:B------:R-:W-:Y:S01]  /*1dc0*/  IMAD R25, R22, UR9, R25 ;  /* 0x0000000916197c24 */ /* 0x000fe2000f8e0219 */
[----:B------:R-:W-:Y:S01]  /*1dd0*/  IADD3 R37, PT, PT, R8, R19, RZ ;  /* 0x0000001308257210 */ /* 0x000fe20007ffe0ff */
[----:B------:R-:W-:-:S02]  /*1de0*/  IMAD.MOV R24, RZ, RZ, -R19 ;  /* 0x000000ffff187224 */ /* 0x000fc400078e0a13 */
[----:B------:R-:W-:Y:S02]  /*1df0*/  @!P4 IMAD.MOV R34, RZ, RZ, -R34 ;  /* 0x000000ffff22c224 */ /* 0x000fe400078e0a22 */
[----:B------:R-:W-:Y:S02]  /*1e00*/  IMAD R27, R20, R11, R19 ;  /* 0x0000000b141b7224 */ /* 0x000fe400078e0213 */
[----:B------:R-:W-:Y:S01]  /*1e10*/  IMAD R21, R6, R24, R21 ;  /* 0x0000001806157224 */ /* 0x000fe200078e0215 */
[----:B------:R-:W-:Y:S01]  /*1e20*/  SEL R34, R31, R34, !P1 ;  /* 0x000000221f227207 */ /* 0x000fe20004800000 */
[----:B------:R-:W-:Y:S01]  /*1e30*/  IMAD R20, R20, R0, R5 ;  /* 0x0000000014147224 */ /* 0x000fe200078e0205 */
[----:B------:R-:W1:Y:S03]  /*1e40*/  LDC.64 R18, c[0x0][0x388] ;  /* 0x0000e200ff127b82 */ /* 0x000e660000000a00 */
[----:B------:R-:W-:Y:S01]  /*1e50*/  IMAD R20, R20, UR8, R37 ;  /* 0x0000000814147c24 */ /* 0x000fe2000f8e0225 */
[----:B------:R-:W-:Y:S01]  /*1e60*/  IADD3 R37, PT, PT, R7, R21, RZ ;  /* 0x0000001507257210 */ /* 0x000fe20007ffe0ff */
[----:B------:R-:W-:-:S02]  /*1e70*/  IMAD.MOV R22, RZ, RZ, -R34 ;  /* 0x000000ffff167224 */ /* 0x000fc400078e0a22 */
[----:B------:R-:W-:Y:S02]  /*1e80*/  IMAD.IADD R21, R12, 0x1, R21 ;  /* 0x000000010c157824 */ /* 0x000fe400078e0215 */
[----:B------:R-:W-:Y:S02]  /*1e90*/  IMAD R35, R10, R22, R35 ;  /* 0x000000160a237224 */ /* 0x000fe400078e0223 */
[----:B------:R-:W-:Y:S02]  /*1ea0*/  IMAD R37, R20, UR9, R37 ;  /* 0x0000000914257c24 */ /* 0x000fe4000f8e0225 */
[----:B------:R-:W-:Y:S01]  /*1eb0*/  IMAD R27, R27, R6, R21 ;  /* 0x000000061b1b7224 */ /* 0x000fe200078e0215 */
[----:B------:R-:W-:Y:S01]  /*1ec0*/  IABS R36, R35 ;  /* 0x0000002300247213 */ /* 0x000fe20000000000 */
[----:B0-----:R-:W-:-:S04]  /*1ed0*/  IMAD.WIDE R20, R37, 0x4, R16 ;  /* 0x0000000425147825 */ /* 0x001fc800078e0210 */
[----:B------:R-:W-:Y:S01]  /*1ee0*/  IMAD.WIDE R24, R25, 0x4, R16 ;  /* 0x0000000419187825 */ /* 0x000fe200078e0210 */
[----:B------:R0:W2:Y:S05]  /*1ef0*/  LDG.E R37, desc[UR4][R20.64] ;  /* 0x0000000414257981 */ /* 0x0000aa000c1e1900 */
[----:B------:R3:W4:Y:S01]  /*1f00*/  LDG.E R25, desc[UR4][R24.64] ;  /* 0x0000000418197981 */ /* 0x000722000c1e1900 */
[----:B-1----:R-:W-:-:S04]  /*1f10*/  IMAD.WIDE R22, R23, 0x4, R18 ;  /* 0x0000000417167825 */ /* 0x002fc800078e0212 */
[----:B0-----:R-:W-:Y:S02]  /*1f20*/  IMAD.HI.U32 R20, R33, R36, RZ ;  /* 0x0000002421147227 */ /* 0x001fe400078e00ff */
[----:B------:R-:W4:Y:S03]  /*1f30*/  LDG.E R23, desc[UR4][R22.64] ;  /* 0x0000000416177981 */ /* 0x000f26000c1e1900 */
[----:B------:R-:W-:-:S05]  /*1f40*/  IADD3 R21, PT, PT, -R20, RZ, RZ ;  /* 0x000000ff14157210 */ /* 0x000fca0007ffe1ff */
[----:B------:R-:W-:-:S05]  /*1f50*/  IMAD R36, R30, R21, R36 ;  /* 0x000000151e247224 */ /* 0x000fca00078e0224 */
[----:B------:R-:W-:Y:S02]  /*1f60*/  ISETP.GT.U32.AND P3, PT, R30, R36, PT ;  /* 0x000000241e00720c */ /* 0x000fe40003f64070 */
[----:B---3--:R-:W-:-:S11]  /*1f70*/  LOP3.LUT R24, R35, R6, RZ, 0x3c, !PT ;  /* 0x0000000623187212 */ /* 0x008fd600078e3cff */
[----:B------:R-:W-:-:S05]  /*1f80*/  @!P3 IMAD.IADD R36, R36, 0x1, -R30 ;  /* 0x000000012424b824 */ /* 0x000fca00078e0a1e */
[----:B------:R-:W-:Y:S02]  /*1f90*/  ISETP.GE.U32.AND P2, PT, R36, R30, PT ;  /* 0x0000001e2400720c */ /* 0x000fe40003f46070 */
[----:B------:R-:W-:Y:S02]  /*1fa0*/  ISETP.GE.AND P4, PT, R24, RZ, PT ;  /* 0x000000ff1800720c */ /* 0x000fe40003f86270 */
[----:B------:R-:W-:-:S09]  /*1fb0*/  @!P3 IADD3 R20, PT, PT, R20, 0x1, RZ ;  /* 0x000000011414b810 */ /* 0x000fd20007ffe0ff */
[----:B------:R-:W-:-:S05]  /*1fc0*/  @P2 VIADD R20, R20, 0x1 ;  /* 0x0000000114142836 */ /* 0x000fca0000000000 */
[----:B------:R-:W-:Y:S01]  /*1fd0*/  @!P4 IADD3 R20, PT, PT, -R20, RZ, RZ ;  /* 0x000000ff1414c210 */ /* 0x000fe20007ffe1ff */
[----:B------:R-:W-:-:S03]  /*1fe0*/  IMAD.WIDE R26, R27, 0x4, R18 ;  /* 0x000000041b1a7825 */ /* 0x000fc600078e0212 */
[----:B------:R-:W-:Y:S02]  /*1ff0*/  SEL R21, R32, R20, !P0 ;  /* 0x0000001420157207 */ /* 0x000fe40004000000 */
[----:B------:R0:W2:Y:S03]  /*2000*/  LDG.E R22, desc[UR4][R26.64] ;  /* 0x000000041a167981 */ /* 0x0000a6000c1e1900 */
[----:B------:R-:W-:-:S04]  /*2010*/  IMAD.MOV R20, RZ, RZ, -R21 ;  /* 0x000000ffff147224 */ /* 0x000fc800078e0a15 */
[----:B------:R-:W-:Y:S02]  /*2020*/  IMAD R35, R6, R20, R35 ;  /* 0x0000001406237224 */ /* 0x000fe400078e0223 */
[----:B------:R-:W-:Y:S01]  /*2030*/  IMAD R20, R34, R0, R5 ;  /* 0x0000000022147224 */ /* 0x000fe200078e0205 */
[----:B0-----:R-:W-:Y:S01]  /*2040*/  IADD3 R27, PT, PT, R8, R21, RZ ;  /* 0x00000015081b7210 */ /* 0x001fe20007ffe0ff */
[----:B------:R-:W-:-:S04]  /*2050*/  IMAD R21, R34, R11, R21 ;  /* 0x0000000b22157224 */ /* 0x000fc800078e0215 */
[----:B------:R-:W-:Y:S02]  /*2060*/  IMAD R27, R20, UR8, R27 ;  /* 0x00000008141b7c24 */ /* 0x000fe4000f8e021b */
[----:B------:R-:W-:Y:S01]  /*2070*/  IMAD.IADD R20, R7, 0x1, R35 ;  /* 0x0000000107147824 */ /* 0x000fe200078e0223 */
[----:B------:R-:W-:-:S03]  /*2080*/  IADD3 R35, PT, PT, R12, R35, RZ ;  /* 0x000000230c237210 */ /* 0x000fc60007ffe0ff */
[----:B------:R-:W-:Y:S02]  /*2090*/  IMAD R20, R27, UR9, R20 ;  /* 0x000000091b147c24 */ /* 0x000fe4000f8e0214 */
[----:B------:R-:W-:Y:S02]  /*20a0*/  IMAD R27, R21, R6, R35 ;  /* 0x00000006151b7224 */ /* 0x000fe400078e0223 */
[----:B------:R-:W-:-:S05]  /*20b0*/  VIADD R35, R13, 0x60 ;  /* 0x000000600d237836 */ /* 0x000fca0000000000 */
[----:B------:R-:W-:-:S05]  /*20c0*/  IABS R34, R35 ;  /* 0x0000002300227213 */ /* 0x000fca0000000000 */
[----:B------:R-:W-:-:S04]  /*20d0*/  IMAD.HI.U32 R24, R15, R34, RZ ;  /* 0x000000220f187227 */ /* 0x000fc800078e00ff */
[----:B------:R-:W-:-:S05]  /*20e0*/  IMAD R29, R24, R29, R34 ;  /* 0x0000001d181d7224 */ /* 0x000fca00078e0222 */
[----:B------:R-:W-:-:S13]  /*20f0*/  ISETP.GT.U32.AND P3, PT, R14, R29, PT ;  /* 0x0000001d0e00720c */ /* 0x000fda0003f64070 */
[----:B------:R-:W-:-:S04]  /*2100*/  @!P3 IADD3 R29, PT, PT, R29, -R14, RZ ;  /* 0x8000000e1d1db210 */ /* 0x000fc80007ffe0ff */
[----:B------:R-:W-:Y:S02]  /*2110*/  ISETP.GE.U32.AND P2, PT, R29, R14, PT ;  /* 0x0000000e1d00720c */ /* 0x000fe40003f46070 */
[----:B------:R-:W-:Y:S01]  /*2120*/  LOP3.LUT R29, R35, R10, RZ, 0x3c, !PT ;  /* 0x0000000a231d7212 */ /* 0x000fe200078e3cff */
[----:B------:R-:W-:-:S03]  /*2130*/  @!P3 VIADD R24, R24, 0x1 ;  /* 0x000000011818b836 */ /* 0x000fc60000000000 */
[----:B------:R-:W-:-:S07]  /*2140*/  ISETP.GE.AND P4, PT, R29, RZ, PT ;  /* 0x000000ff1d00720c */ /* 0x000fce0003f86270 */
[----:B------:R-:W-:Y:S01]  /*2150*/  @P2 IADD3 R24, PT, PT, R24, 0x1, RZ ;  /* 0x0000000118182810 */ /* 0x000fe20007ffe0ff */
[----:B------:R-:W-:-:S05]  /*2160*/  IMAD.WIDE R20, R20, 0x4, R16 ;  /* 0x0000000414147825 */ /* 0x000fca00078e0210 */
[----:B------:R-:W-:Y:S01]  /*2170*/  @!P4 IMAD.MOV R24, RZ, RZ, -R24 ;  /* 0x000000ffff18c224 */ /* 0x000fe200078e0a18 */
[----:B------:R0:W3:Y:S04]  /*2180*/  LDG.E R20, desc[UR4][R20.64] ;  /* 0x0000000414147981 */ /* 0x0000e8000c1e1900 */
[----:B------:R-:W-:-:S04]  /*2190*/  SEL R24, R31, R24, !P1 ;  /* 0x000000181f187207 */ /* 0x000fc80004800000 */
[----:B0-----:R-:W-:-:S05]  /*21a0*/  IADD3 R21, PT, PT, -R24, RZ, RZ ;  /* 0x000000ff18157210 */ /* 0x001fca0007ffe1ff */
[----:B------:R-:W-:Y:S02]  /*21b0*/  IMAD R35, R10, R21, R35 ;  /* 0x000000150a237224 */ /* 0x000fe400078e0223 */
[----:B------:R-:W-:-:S03]  /*21c0*/  IMAD.WIDE R26, R27, 0x4, R18 ;  /* 0x000000041b1a7825 */ /* 0x000fc600078e0212 */
[----:B------:R-:W-:-:S03]  /*21d0*/  IABS R21, R35 ;  /* 0x0000002300157213 */ /* 0x000fc60000000000 */
[----:B------:R0:W3:Y:S02]  /*21e0*/  LDG.E R27, desc[UR4][R26.64] ;  /* 0x000000041a1b7981 */ /* 0x0000e4000c1e1900 */
[----:B------:R-:W-:-:S04]  /*21f0*/  IMAD.HI.U32 R33, R33, R21, RZ ;  /* 0x0000001521217227 */ /* 0x000fc800078e00ff */
[----:B0-----:R-:W-:-:S04]  /*2200*/  IMAD.MOV R26, RZ, RZ, -R33 ;  /* 0x000000ffff1a7224 */ /* 0x001fc800078e0a21 */
[----:B------:R-:W-:-:S05]  /*2210*/  IMAD R21, R30, R26, R21 ;  /* 0x0000001a1e157224 */ /* 0x000fca00078e0215 */
[----:B------:R-:W-:-:S13]  /*2220*/  ISETP.GT.U32.AND P2, PT, R30, R21, PT ;  /* 0x000000151e00720c */ /* 0x000fda0003f44070 */
[----:B------:R-:W-:-:S04]  /*2230*/  @!P2 IADD3 R21, PT, PT, R21, -R30, RZ ;  /* 0x8000001e1515a210 */ /* 0x000fc80007ffe0ff */
[----:B------:R-:W-:Y:S02]  /*2240*/  ISETP.GE.U32.AND P1, PT, R21, R30, PT ;  /* 0x0000001e1500720c */ /* 0x000fe40003f26070 */
[----:B------:R-:W-:Y:S01]  /*2250*/  LOP3.LUT R21, R35, R6, RZ, 0x3c, !PT ;  /* 0x0000000623157212 */ /* 0x000fe200078e3cff */
[----:B------:R-:W-:-:S03]  /*2260*/  @!P2 VIADD R33, R33, 0x1 ;  /* 0x000000012121a836 */ /* 0x000fc60000000000 */
[----:B------:R-:W-:-:S07]  /*2270*/  ISETP.GE.AND P3, PT, R21, RZ, PT ;  /* 0x000000ff1500720c */ /* 0x000fce0003f66270 */
[----:B------:R-:W-:-:S06]  /*2280*/  @P1 IADD3 R33, PT, PT, R33, 0x1, RZ ;  /* 0x0000000121211810 */ /* 0x000fcc0007ffe0ff */
[----:B------:R-:W-:-:S05]  /*2290*/  @!P3 IMAD.MOV R33, RZ, RZ, -R33 ;  /* 0x000000ffff21b224 */ /* 0x000fca00078e0a21 */
[----:B------:R-:W-:-:S04]  /*22a0*/  SEL R21, R32, R33, !P0 ;  /* 0x0000002120157207 */ /* 0x000fc80004000000 */
[----:B------:R-:W-:Y:S01]  /*22b0*/  IADD3 R26, PT, PT, -R21, RZ, RZ ;  /* 0x000000ff151a7210 */ /* 0x000fe20007ffe1ff */
[----:B------:R-:W-:-:S04]  /*22c0*/  IMAD.IADD R29, R8, 0x1, R21 ;  /* 0x00000001081d7824 */ /* 0x000fc800078e0215 */
[----:B------:R-:W-:Y:S02]  /*22d0*/  IMAD R35, R6, R26, R35 ;  /* 0x0000001a06237224 */ /* 0x000fe400078e0223 */
[C---:B------:R-:W-:Y:S02]  /*22e0*/  IMAD R26, R24.reuse, R0, R5 ;  /* 0x00000000181a7224 */ /* 0x040fe400078e0205 */
[----:B------:R-:W-:Y:S02]  /*22f0*/  IMAD R21, R24, R11, R21 ;  /* 0x0000000b18157224 */ /* 0x000fe400078e0215 */
[----:B------:R-:W-:Y:S01]  /*2300*/  IMAD R29, R26, UR8, R29 ;  /* 0x000000081a1d7c24 */ /* 0x000fe2000f8e021d */
[----:B------:R-:W-:Y:S01]  /*2310*/  IADD3 R26, PT, PT, R7, R35, RZ ;  /* 0x00000023071a7210 */ /* 0x000fe20007ffe0ff */
[----:B------:R-:W-:-:S04]  /*2320*/  IMAD.IADD R35, R12, 0x1, R35 ;  /* 0x000000010c237824 */ /* 0x000fc800078e0223 */
[----:B------:R-:W-:Y:S02]  /*2330*/  IMAD R29, R29, UR9, R26 ;  /* 0x000000091d1d7c24 */ /* 0x000fe4000f8e021a */
[----:B------:R-:W-:Y:S02]  /*2340*/  IMAD R21, R21, R6, R35 ;  /* 0x0000000615157224 */ /* 0x000fe400078e0223 */
[----:B------:R-:W-:-:S04]  /*2350*/  IMAD.WIDE R16, R29, 0x4, R16 ;  /* 0x000000041d107825 */ /* 0x000fc800078e0210 */
[----:B------:R-:W-:Y:S02]  /*2360*/  IMAD.WIDE R18, R21, 0x4, R18 ;  /* 0x0000000415127825 */ /* 0x000fe400078e0212 */
[----:B------:R-:W5:Y:S04]  /*2370*/  LDG.E R17, desc[UR4][R16.64] ;  /* 0x0000000410117981 */ /* 0x000f68000c1e1900 */
[----:B------:R-:W5:Y:S01]  /*2380*/  LDG.E R18, desc[UR4][R18.64] ;  /* 0x0000000412127981 */ /* 0x000f62000c1e1900 */
[----:B------:R-:W-:-:S04]  /*2390*/  IADD3 R4, PT, PT, R4, 0x4, RZ ;  /* 0x0000000404047810 */ /* 0x000fc80007ffe0ff */
[----:B------:R-:W-:Y:S01]  /*23a0*/  ISETP.NE.AND P0, PT, R4, RZ, PT ;  /* 0x000000ff0400720c */ /* 0x000fe20003f05270 */
[----:B------:R-:W-:Y:S02]  /*23b0*/  VIADD R13, R13, 0x80 ;  /* 0x000000800d0d7836 */ /* 0x000fe40000000000 */
[----:B----4-:R-:W-:-:S04]  /*23c0*/  FFMA R23, R23, R25, R28 ;  /* 0x0000001917177223 */ /* 0x010fc8000000001c */
[----:B--2---:R-:W-:-:S04]  /*23d0*/  FFMA R22, R22, R37, R23 ;  /* 0x0000002516167223 */ /* 0x004fc80000000017 */
[----:B---3--:R-:W-:-:S04]  /*23e0*/  FFMA R27, R27, R20, R22 ;  /* 0x000000141b1b7223 */ /* 0x008fc80000000016 */
[----:B-----5:R-:W-:Y:S01]  /*23f0*/  FFMA R28, R18, R17, R27 ;  /* 0x00000011121c7223 */ /* 0x020fe2000000001b */
[----:B------:R-:W-:Y:S06]  /*2400*/  @P0 BRA `(.L_x_16) ;  /* 0xfffffff000ac0947 */ /* 0x000fec000383ffff */
.L_x_15:
[----:B---34-:R-:W-:Y:S05]  /*2410*/  BSYNC.RECONVERGENT B1 ;  /* 0x0000000000017941 */ /* 0x018fea0003800200 */
.L_x_14:
[----:B------:R-:W-:-:S04]  /*2420*/  LEA.HI R4, R9, 0x1, RZ, 0x1b ;  /* 0x0000000109047811 */ /* 0x000fc800078fd8ff */
[----:B------:R-:W-:-:S13]  /*2430*/  LOP3.LUT P0, R4, R4, 0x3, RZ, 0xc0, !PT ;  /* 0x0000000304047812 */ /* 0x000fda000780c0ff */
[----:B------:R-:W-:Y:S05]  /*2440*/  @!P0 BRA `(.L_x_13) ;  /* 0x00000030002c8947 */ /* 0x000fea0003800000 */
[----:B------:R-:W-:Y:S01]  /*2450*/  ISETP.NE.AND P1, PT, R4, 0x1, PT ;  /* 0x000000010400780c */ /* 0x000fe20003f25270 */
[----:B------:R-:W-:Y:S01]  /*2460*/  BSSY.RECONVERGENT B1, `(.L_x_17) ;  /* 0x000007c000017945 */ /* 0x000fe20003800200 */
[----:B------:R-:W-:-:S11]  /*2470*/  LOP3.LUT P0, RZ, R9, 0x20, RZ, 0xc0, !PT ;  /* 0x0000002009ff7812 */ /* 0x000fd6000780c0ff */
[----:B------:R-:W-:Y:S05]  /*2480*/  @!P1 BRA `(.L_x_18) ;  /* 0x0000000400e49947 */ /* 0x000fea0003800000 */
[-C--:B------:R-:W-:Y:S01]  /*2490*/  IABS R4, R10.reuse ;  /* 0x0000000a00047213 */ /* 0x080fe20000000000 */
[----:B------:R-:W0:Y:S01]  /*24a0*/  LDCU.64 UR6, c[0x0][0x3a8] ;  /* 0x00007500ff0677ac */ /* 0x000e220008000a00 */
[----:B------:R-:W-:Y:S02]  /*24b0*/  IABS R16, R13 ;  /* 0x0000000d00107213 */ /* 0x000fe40000000000 */
[----:B------:R-:W1:Y:S01]  /*24c0*/  I2F.RP R9, R4 ;  /* 0x0000000400097306 */ /* 0x000e620000209400 */
[----:B------:R-:W-:Y:S02]  /*24d0*/  IABS R18, R10 ;  /* 0x0000000a00127213 */ /* 0x000fe40000000000 */
[----:B------:R-:W-:Y:S02]  /*24e0*/  IABS R20, R6 ;  /* 0x0000000600147213 */ /* 0x000fe40000000000 */
[----:B------:R-:W-:Y:S02]  /*24f0*/  IADD3 R19, PT, PT, RZ, -R18, RZ ;  /* 0x80000012ff137210 */ /* 0x000fe40007ffe0ff */
[----:B------:R-:W-:-:S04]  /*2500*/  IABS R21, R10 ;  /* 0x0000000a00157213 */ /* 0x000fc80000000000 */
[----:B------:R-:W-:Y:S01]  /*2510*/  IADD3 R21, PT, PT, RZ, -R21, RZ ;  /* 0x80000015ff157210 */ /* 0x000fe20007ffe0ff */
[----:B-1----:R-:W1:Y:S02]  /*2520*/  MUFU.RCP R9, R9 ;  /* 0x0000000900097308 */ /* 0x002e640000001000 */
[----:B-1----:R-:W-:Y:S01]  /*2530*/  IADD3 R14, PT, PT, R9, 0xffffffe, RZ ;  /* 0x0ffffffe090e7810 */ /* 0x002fe20007ffe0ff */
[----:B------:R-:W-:-:S05]  /*2540*/  VIADD R9, R13, 0x20 ;  /* 0x000000200d097836 */ /* 0x000fca0000000000 */
[----:B------:R1:W2:Y:S01]  /*2550*/  F2I.FTZ.U32.TRUNC.NTZ R15, R14 ;  /* 0x0000000e000f7305 */ /* 0x0002a2000021f000 */
[----:B------:R-:W-:Y:S01]  /*2560*/  IABS R18, R9 ;  /* 0x0000000900127213 */ /* 0x000fe20000000000 */
[----:B-1----:R-:W-:Y:S02]  /*2570*/  HFMA2 R14, -RZ, RZ, 0, 0 ;  /* 0x00000000ff0e7431 */ /* 0x002fe400000001ff */
[----:B--2---:R-:W-:-:S04]  /*2580*/  IMAD.MOV R17, RZ, RZ, -R15 ;  /* 0x000000ffff117224 */ /* 0x004fc800078e0a0f */
[----:B------:R-:W-:-:S04]  /*2590*/  IMAD R17, R17, R4, RZ ;  /* 0x0000000411117224 */ /* 0x000fc800078e02ff */
[----:B------:R-:W-:-:S04]  /*25a0*/  IMAD.HI.U32 R17, R15, R17, R14 ;  /* 0x000000110f117227 */ /* 0x000fc800078e000e */
[----:B------:R-:W-:Y:S02]  /*25b0*/  IMAD.MOV.U32 R15, RZ, RZ, R16 ;  /* 0x000000ffff0f7224 */ /* 0x000fe400078e0010 */
[----:B------:R-:W-:Y:S02]  /*25c0*/  IMAD.MOV.U32 R16, RZ, RZ, R20 ;  /* 0x000000ffff107224 */ /* 0x000fe400078e0014 */
[C---:B------:R-:W-:Y:S02]  /*25d0*/  IMAD.HI.U32 R14, R17.reuse, R15, RZ ;  /* 0x0000000f110e7227 */ /* 0x040fe400078e00ff */
[----:B------:R-:W1:Y:S02]  /*25e0*/  I2F.RP R20, R16 ;  /* 0x0000001000147306 */ /* 0x000e640000209400 */
[----:B------:R-:W-:Y:S01]  /*25f0*/  IMAD R15, R14, R19, R15 ;  /* 0x000000130e0f7224 */ /* 0x000fe200078e020f */
[----:B------:R-:W-:Y:S01]  /*2600*/  MOV R19, R21 ;  /* 0x0000001500137202 */ /* 0x000fe20000000f00 */
[----:B------:R-:W-:-:S03]  /*2610*/  IMAD.HI.U32 R17, R17, R18, RZ ;  /* 0x0000001211117227 */ /* 0x000fc600078e00ff */
[----:B------:R-:W-:Y:S01]  /*2620*/  ISETP.GT.U32.AND P4, PT, R4, R15, PT ;  /* 0x0000000f0400720c */ /* 0x000fe20003f84070 */
[----:B------:R-:W-:-:S05]  /*2630*/  IMAD R19, R17, R19, R18 ;  /* 0x0000001311137224 */ /* 0x000fca00078e0212 */
[----:B------:R-:W-:Y:S01]  /*2640*/  ISETP.GT.U32.AND P5, PT, R4, R19, PT ;  /* 0x000000130400720c */ /* 0x000fe20003fa4070 */
[----:B-1----:R-:W1:Y:S06]  /*2650*/  MUFU.RCP R20, R20 ;  /* 0x0000001400147308 */ /* 0x002e6c0000001000 */
[----:B------:R-:W-:Y:S01]  /*2660*/  @!P4 IMAD.IADD R15, R15, 0x1, -R4 ;  /* 0x000000010f0fc824 */ /* 0x000fe200078e0a04 */
[----:B------:R-:W-:Y:S02]  /*2670*/  @!P4 IADD3 R14, PT, PT, R14, 0x1, RZ ;  /* 0x000000010e0ec810 */ /* 0x000fe40007ffe0ff */
[----:B------:R-:W-:-:S02]  /*2680*/  ISETP.NE.AND P4, PT, R10, RZ, PT ;  /* 0x000000ff0a00720c */ /* 0x000fc40003f85270 */
[-C--:B------:R-:W-:Y:S02]  /*2690*/  ISETP.GE.U32.AND P3, PT, R15, R4.reuse, PT ;  /* 0x000000040f00720c */ /* 0x080fe40003f66070 */
[----:B------:R-:W-:Y:S02]  /*26a0*/  @!P5 IADD3 R19, PT, PT, R19, -R4, RZ ;  /* 0x800000041313d210 */ /* 0x000fe40007ffe0ff */
[----:B------:R-:W-:Y:S02]  /*26b0*/  LOP3.LUT R15, R13, R10, RZ, 0x3c, !PT ;  /* 0x0000000a0d0f7212 */ /* 0x000fe400078e3cff */
[----:B------:R-:W-:Y:S02]  /*26c0*/  ISETP.GE.U32.AND P2, PT, R19, R4, PT ;  /* 0x000000041300720c */ /* 0x000fe40003f46070 */
[----:B------:R-:W-:Y:S01]  /*26d0*/  ISETP.GE.AND P1, PT, R15, RZ, PT ;  /* 0x000000ff0f00720c */ /* 0x000fe20003f26270 */
[----:B-1----:R-:W-:Y:S01]  /*26e0*/  VIADD R15, R20, 0xffffffe ;  /* 0x0ffffffe140f7836 */ /* 0x002fe20000000000 */
[----:B------:R-:W-:-:S02]  /*26f0*/  LOP3.LUT R4, R9, R10, RZ, 0x3c, !PT ;  /* 0x0000000a09047212 */ /* 0x000fc400078e3cff */
[----:B------:R-:W-:Y:S01]  /*2700*/  @!P5 IADD3 R17, PT, PT, R17, 0x1, RZ ;  /* 0x000000011111d810 */ /* 0x000fe20007ffe0ff */
[----:B------:R-:W-:Y:S01]  /*2710*/  @P3 VIADD R14, R14, 0x1 ;  /* 0x000000010e0e3836 */ /* 0x000fe20000000000 */
[----:B------:R-:W-:Y:S01]  /*2720*/  ISETP.GE.AND P3, PT, R4, RZ, PT ;  /* 0x000000ff0400720c */ /* 0x000fe20003f66270 */
[----:B------:R-:W1:Y:S01]  /*2730*/  F2I.FTZ.U32.TRUNC.NTZ R15, R15 ;  /* 0x0000000f000f7305 */ /* 0x000e62000021f000 */
[----:B------:R-:W-:-:S03]  /*2740*/  LOP3.LUT R4, RZ, R10, RZ, 0x33, !PT ;  /* 0x0000000aff047212 */ /* 0x000fc600078e33ff */
[----:B------:R-:W-:Y:S02]  /*2750*/  @P2 VIADD R17, R17, 0x1 ;  /* 0x0000000111112836 */ /* 0x000fe40000000000 */
[----:B------:R-:W-:-:S04]  /*2760*/  @!P1 IADD3 R14, PT, PT, -R14, RZ, RZ ;  /* 0x000000ff0e0e9210 */ /* 0x000fc80007ffe1ff */
[C---:B------:R-:W-:Y:S02]  /*2770*/  SEL R18, R4.reuse, R14, !P4 ;  /* 0x0000000e04127207 */ /* 0x040fe40006000000 */
[----:B------:R-:W-:Y:S01]  /*2780*/  @!P3 IMAD.MOV R17, RZ, RZ, -R17 ;  /* 0x000000ffff11b224 */ /* 0x000fe200078e0a11 */
[----:B-1----:R-:W-:Y:S02]  /*2790*/  IADD3 R14, PT, PT, RZ, -R15, RZ ;  /* 0x8000000fff0e7210 */ /* 0x002fe40007ffe0ff */
[----:B------:R-:W-:Y:S02]  /*27a0*/  IMAD.MOV R19, RZ, RZ, -R18 ;  /* 0x000000ffff137224 */ /* 0x000fe400078e0a12 */
[----:B------:R-:W-:Y:S02]  /*27b0*/  SEL R4, R4, R17, !P4 ;  /* 0x0000001104047207 */ /* 0x000fe40006000000 */
[----:B------:R-:W-:Y:S01]  /*27c0*/  MOV R17, R14 ;  /* 0x0000000e00117202 */ /* 0x000fe20000000f00 */
[----:B------:R-:W-:-:S02]  /*27d0*/  IMAD R19, R10, R19, R13 ;  /* 0x000000130a137224 */ /* 0x000fc400078e020d */
[----:B------:R-:W-:Y:S02]  /*27e0*/  IMAD.MOV R14, RZ, RZ, -R4 ;  /* 0x000000ffff0e7224 */ /* 0x000fe400078e0a04 */
[----:B------:R-:W-:Y:S01]  /*27f0*/  IMAD R17, R17, R16, RZ ;  /* 0x0000001011117224 */ /* 0x000fe200078e02ff */
[----:B------:R-:W-:Y:S01]  /*2800*/  IABS R20, R19 ;  /* 0x0000001300147213 */ /* 0x000fe20000000000 */
[----:B------:R-:W-:Y:S02]  /*2810*/  IMAD R9, R10, R14, R9 ;  /* 0x0000000e0a097224 */ /* 0x000fe400078e0209 */
[----:B------:R-:W-:-:S03]  /*2820*/  HFMA2 R14, -RZ, RZ, 0, 0 ;  /* 0x00000000ff0e7431 */ /* 0x000fc600000001ff */
[----:B------:R-:W-:Y:S02]  /*2830*/  IABS R21, R9 ;  /* 0x0000000900157213 */ /* 0x000fe40000000000 */
[----:B------:R-:W-:-:S04]  /*2840*/  IMAD.HI.U32 R22, R15, R17, R14 ;  /* 0x000000110f167227 */ /* 0x000fc800078e000e */
[----:B------:R-:W-:Y:S02]  /*2850*/  IMAD.MOV.U32 R15, RZ, RZ, R20 ;  /* 0x000000ffff0f7224 */ /* 0x000fe400078e0014 */
[----:B------:R-:W-:-:S04]  /*2860*/  IMAD.HI.U32 R17, R22, R21, RZ ;  /* 0x0000001516117227 */ /* 0x000fc800078e00ff */
[----:B------:R-:W-:Y:S01]  /*2870*/  IMAD.HI.U32 R14, R22, R15, RZ ;  /* 0x0000000f160e7227 */ /* 0x000fe200078e00ff */
[----:B------:R-:W-:-:S04]  /*2880*/  LOP3.LUT R22, RZ, R6, RZ, 0x33, !PT ;  /* 0x00000006ff167212 */ /* 0x000fc800078e33ff */
[----:B------:R-:W-:-:S05]  /*2890*/  IADD3 R20, PT, PT, -R14, RZ, RZ ;  /* 0x000000ff0e147210 */ /* 0x000fca0007ffe1ff */
[----:B------:R-:W-:Y:S02]  /*28a0*/  IMAD R15, R16, R20, R15 ;  /* 0x00000014100f7224 */ /* 0x000fe400078e020f */
[----:B------:R-:W-:-:S03]  /*28b0*/  IMAD.MOV R20, RZ, RZ, -R17 ;  /* 0x000000ffff147224 */ /* 0x000fc600078e0a11 */
[C---:B------:R-:W-:Y:S01]  /*28c0*/  ISETP.GT.U32.AND P4, PT, R16.reuse, R15, PT ;  /* 0x0000000f1000720c */ /* 0x040fe20003f84070 */
[----:B------:R-:W-:-:S05]  /*28d0*/  IMAD R21, R16, R20, R21 ;  /* 0x0000001410157224 */ /* 0x000fca00078e0215 */
[----:B------:R-:W-:-:S07]  /*28e0*/  ISETP.GT.U32.AND P5, PT, R16, R21, PT ;  /* 0x000000151000720c */ /* 0x000fce0003fa4070 */
[-C--:B------:R-:W-:Y:S02]  /*28f0*/  @!P4 IADD3 R15, PT, PT, R15, -R16.reuse, RZ ;  /* 0x800000100f0fc210 */ /* 0x080fe40007ffe0ff */
[----:B------:R-:W-:Y:S02]  /*2900*/  @!P4 IADD3 R14, PT, PT, R14, 0x1, RZ ;  /* 0x000000010e0ec810 */ /* 0x000fe40007ffe0ff */
[----:B------:R-:W-:Y:S02]  /*2910*/  ISETP.GE.U32.AND P3, PT, R15, R16, PT ;  /* 0x000000100f00720c */ /* 0x000fe40003f66070 */
[----:B------:R-:W-:Y:S01]  /*2920*/  @!P5 IMAD.IADD R21, R21, 0x1, -R16 ;  /* 0x000000011515d824 */ /* 0x000fe200078e0a10 */
[----:B------:R-:W-:Y:S02]  /*2930*/  LOP3.LUT R15, R19, R6, RZ, 0x3c, !PT ;  /* 0x00000006130f7212 */ /* 0x000fe400078e3cff */
[----:B------:R-:W-:Y:S02]  /*2940*/  @!P5 IADD3 R17, PT, PT, R17, 0x1, RZ ;  /* 0x000000011111d810 */ /* 0x000fe40007ffe0ff */
[----:B------:R-:W-:-:S02]  /*2950*/  ISETP.GE.U32.AND P2, PT, R21, R16, PT ;  /* 0x000000101500720c */ /* 0x000fc40003f46070 */
[----:B------:R-:W-:Y:S02]  /*2960*/  ISETP.GE.AND P1, PT, R15, RZ, PT ;  /* 0x000000ff0f00720c */ /* 0x000fe40003f26270 */
[----:B------:R-:W-:Y:S02]  /*2970*/  LOP3.LUT R15, R9, R6, RZ, 0x3c, !PT ;  /* 0x00000006090f7212 */ /* 0x000fe400078e3cff */
[----:B------:R-:W-:Y:S01]  /*2980*/  @P3 VIADD R14, R14, 0x1 ;  /* 0x000000010e0e3836 */ /* 0x000fe20000000000 */
[----:B------:R-:W-:Y:S02]  /*2990*/  ISETP.NE.AND P4, PT, R6, RZ, PT ;  /* 0x000000ff0600720c */ /* 0x000fe40003f85270 */
[----:B------:R-:W-:-:S04]  /*29a0*/  ISETP.GE.AND P3, PT, R15, RZ, PT ;  /* 0x000000ff0f00720c */ /* 0x000fc80003f66270 */
[----:B------:R-:W-:Y:S02]  /*29b0*/  @P2 VIADD R17, R17, 0x1 ;  /* 0x0000000111112836 */ /* 0x000fe40000000000 */
[----:B------:R-:W-:Y:S02]  /*29c0*/  @!P1 IADD3 R14, PT, PT, -R14, RZ, RZ ;  /* 0x000000ff0e0e9210 */ /* 0x000fe40007ffe1ff */
[----:B------:R-:W-:Y:S02]  /*29d0*/  IMAD.MOV.U32 R21, RZ, RZ, R17 ;  /* 0x000000ffff157224 */ /* 0x000fe400078e0011 */
[----:B------:R-:W-:Y:S01]  /*29e0*/  SEL R23, R22, R14, !P4 ;  /* 0x0000000e16177207 */ /* 0x000fe20006000000 */
[----:B------:R-:W1:Y:S02]  /*29f0*/  LDC.64 R16, c[0x0][0x380] ;  /* 0x0000e000ff107b82 */ /* 0x000e640000000a00 */
[----:B------:R-:W-:Y:S02]  /*2a00*/  @!P3 IADD3 R21, PT, PT, -R21, RZ, RZ ;  /* 0x000000ff1515b210 */ /* 0x000fe40007ffe1ff */
[----:B------:R-:W-:-:S02]  /*2a10*/  IMAD.MOV R20, RZ, RZ, -R23 ;  /* 0x000000ffff147224 */ /* 0x000fc400078e0a17 */
[----:B------:R-:W-:Y:S01]  /*2a20*/  SEL R21, R22, R21, !P4 ;  /* 0x0000001516157207 */ /* 0x000fe20006000000 */
[----:B------:R-:W-:Y:S01]  /*2a30*/  IMAD R25, R18, R11, R23 ;  /* 0x0000000b12197224 */ /* 0x000fe200078e0217 */
[----:B------:R-:W2:Y:S01]  /*2a40*/  LDC.64 R14, c[0x0][0x388] ;  /* 0x0000e200ff0e7b82 */ /* 0x000ea20000000a00 */
[----:B------:R-:W-:Y:S01]  /*2a50*/  IMAD R19, R6, R20, R19 ;  /* 0x0000001406137224 */ /* 0x000fe200078e0213 */
[----:B------:R-:W-:Y:S01]  /*2a60*/  IADD3 R24, PT, PT, -R21, RZ, RZ ;  /* 0x000000ff15187210 */ /* 0x000fe20007ffe1ff */
[-C--:B------:R-:W-:Y:S01]  /*2a70*/  IMAD R20, R18, R0.reuse, R5 ;  /* 0x0000000012147224 */ /* 0x080fe200078e0205 */
[C---:B------:R-:W-:Y:S01]  /*2a80*/  IADD3 R27, PT, PT, R8.reuse, R21, RZ ;  /* 0x00000015081b7210 */ /* 0x040fe20007ffe0ff */
[----:B------:R-:W-:Y:S02]  /*2a90*/  IMAD.IADD R23, R8, 0x1, R23 ;  /* 0x0000000108177824 */ /* 0x000fe400078e0217 */
[----:B------:R-:W-:Y:S02]  /*2aa0*/  IMAD R22, R4, R0, R5 ;  /* 0x0000000004167224 */ /* 0x000fe400078e0205 */
[----:B------:R-:W-:-:S02]  /*2ab0*/  IMAD R18, R6, R24, R9 ;  /* 0x0000001806127224 */ /* 0x000fc400078e0209 */
[C---:B------:R-:W-:Y:S01]  /*2ac0*/  IMAD.IADD R9, R7.reuse, 0x1, R19 ;  /* 0x0000000107097824 */ /* 0x040fe200078e0213 */
[----:B------:R-:W-:Y:S01]  /*2ad0*/  IADD3 R19, PT, PT, R12, R19, RZ ;  /* 0x000000130c137210 */ /* 0x000fe20007ffe0ff */
[----:B0-----:R-:W-:Y:S02]  /*2ae0*/  IMAD R20, R20, UR6, R23 ;  /* 0x0000000614147c24 */ /* 0x001fe4000f8e0217 */
[----:B------:R-:W-:Y:S02]  /*2af0*/  IMAD R27, R22, UR6, R27 ;  /* 0x00000006161b7c24 */ /* 0x000fe4000f8e021b */
[----:B------:R-:W-:Y:S01]  /*2b00*/  IMAD.IADD R22, R7, 0x1, R18 ;  /* 0x0000000107167824 */ /* 0x000fe200078e0212 */
[----:B------:R-:W-:Y:S01]  /*2b10*/  IADD3 R18, PT, PT, R12, R18, RZ ;  /* 0x000000120c127210 */ /* 0x000fe20007ffe0ff */
[----:B------:R-:W-:Y:S02]  /*2b20*/  IMAD R23, R4, R11, R21 ;  /* 0x0000000b04177224 */ /* 0x000fe400078e0215 */
[----:B------:R-:W-:-:S02]  /*2b30*/  IMAD R9, R20, UR7, R9 ;  /* 0x0000000714097c24 */ /* 0x000fc4000f8e0209 */
[-C--:B------:R-:W-:Y:S02]  /*2b40*/  IMAD R19, R25, R6.reuse, R19 ;  /* 0x0000000619137224 */ /* 0x080fe400078e0213 */
[----:B------:R-:W-:Y:S02]  /*2b50*/  IMAD R23, R23, R6, R18 ;  /* 0x0000000617177224 */ /* 0x000fe400078e0212 */
[----:B------:R-:W-:Y:S02]  /*2b60*/  IMAD R27, R27, UR7, R22 ;  /* 0x000000071b1b7c24 */ /* 0x000fe4000f8e0216 */
[----:B-1----:R-:W-:-:S04]  /*2b70*/  IMAD.WIDE R20, R9, 0x4, R16 ;  /* 0x0000000409147825 */ /* 0x002fc800078e0210 */
[----:B--2---:R-:W-:Y:S02]  /*2b80*/  IMAD.WIDE R18, R19, 0x4, R14 ;  /* 0x0000000413127825 */ /* 0x004fe400078e020e */
[----:B------:R-:W2:Y:S02]  /*2b90*/  LDG.E R20, desc[UR4][R20.64] ;  /* 0x0000000414147981 */ /* 0x000ea4000c1e1900 */
[----:B------:R-:W-:Y:S02]  /*2ba0*/  IMAD.WIDE R16, R27, 0x4, R16 ;  /* 0x000000041b107825 */ /* 0x000fe400078e0210 */
[----:B------:R-:W2:Y:S02]  /*2bb0*/  LDG.E R19, desc[UR4][R18.64] ;  /* 0x0000000412137981 */ /* 0x000ea4000c1e1900 */
[----:B------:R-:W-:Y:S02]  /*2bc0*/  IMAD.WIDE R14, R23, 0x4, R14 ;  /* 0x00000004170e7825 */ /* 0x000fe400078e020e */
[----:B------:R-:W3:Y:S04]  /*2bd0*/  LDG.E R17, desc[UR4][R16.64] ;  /* 0x0000000410117981 */ /* 0x000ee8000c1e1900 */
[----:B------:R-:W3:Y:S01]  /*2be0*/  LDG.E R14, desc[UR4][R14.64] ;  /* 0x000000040e0e7981 */ /* 0x000ee2000c1e1900 */
[----:B------:R-:W-:-:S02]  /*2bf0*/  VIADD R13, R13, 0x40 ;  /* 0x000000400d0d7836 */ /* 0x000fc40000000000 */
[----:B--2---:R-:W-:-:S04]  /*2c00*/  FFMA R9, R19, R20, R28 ;  /* 0x0000001413097223 */ /* 0x004fc8000000001c */
[----:B---3--:R-:W-:-:S07]  /*2c10*/  FFMA R28, R14, R17, R9 ;  /* 0x000000110e1c7223 */ /* 0x008fce0000000009 */
.L_x_18:
[----:B------:R-:W-:Y:S05]  /*2c20*/  BSYNC.RECONVERGENT B1 ;  /* 0x0000000000017941 */ /* 0x000fea0003800200 */
.L_x_17:
[----:B------:R-:W-:Y:S05]  /*2c30*/  @P0 BRA `(.L_x_13) ;  /* 0x0000002800300947 */ /* 0x000fea0003800000 */
[-C--:B------:R-:W-:Y:S01]  /*2c40*/  IABS R17, R10.reuse ;  /* 0x0000000a00117213 */ /* 0x080fe20000000000 */
[----:B------:R-:W0:Y:S01]  /*2c50*/  LDCU.64 UR6, c[0x0][0x3a8] ;  /* 0x00007500ff0677ac */ /* 0x000e220008000a00 */
[----:B------:R-:W-:Y:S02]  /*2c60*/  IABS R16, R13 ;  /* 0x0000000d00107213 */ /* 0x000fe40000000000 */
[----:B------:R-:W1:Y:S01]  /*2c70*/  I2F.RP R4, R17 ;  /* 0x0000001100047306 */ /* 0x000e620000209400 */
[----:B------:R-:W-:-:S07]  /*2c80*/  IABS R18, R10 ;  /* 0x0000000a00127213 */ /* 0x000fce0000000000 */
[----:B-1----:R-:W1:Y:S02]  /*2c90*/  MUFU.RCP R4, R4 ;  /* 0x0000000400047308 */ /* 0x002e640000001000 */
[----:B-1----:R-:W-:Y:S02]  /*2ca0*/  IADD3 R15, PT, PT, R4, 0xffffffe, RZ ;  /* 0x0ffffffe040f7810 */ /* 0x002fe40007ffe0ff */
[----:B------:R-:W-:-:S04]  /*2cb0*/  IABS R4, R6 ;  /* 0x0000000600047213 */ /* 0x000fc80000000000 */
[----:B------:R-:W1:Y:S02]  /*2cc0*/  F2I.FTZ.U32.TRUNC.NTZ R15, R15 ;  /* 0x0000000f000f7305 */ /* 0x000e64000021f000 */
[----:B-1----:R-:W-:-:S04]  /*2cd0*/  IMAD.MOV R14, RZ, RZ, -R15 ;  /* 0x000000ffff0e7224 */ /* 0x002fc800078e0a0f */
[----:B------:R-:W-:Y:S01]  /*2ce0*/  IMAD R9, R14, R17, RZ ;  /* 0x000000110e097224 */ /* 0x000fe200078e02ff */
[----:B------:R-:W-:-:S05]  /*2cf0*/  MOV R14, RZ ;  /* 0x000000ff000e7202 */ /* 0x000fca0000000f00 */
[----:B------:R-:W-:Y:S01]  /*2d00*/  IMAD.HI.U32 R9, R15, R9, R14 ;  /* 0x000000090f097227 */ /* 0x000fe200078e000e */
[----:B------:R-:W-:-:S03]  /*2d10*/  IADD3 R15, PT, PT, RZ, -R18, RZ ;  /* 0x80000012ff0f7210 */ /* 0x000fc60007ffe0ff */
[----:B------:R-:W-:Y:S02]  /*2d20*/  IMAD.MOV.U32 R14, RZ, RZ, R16 ;  /* 0x000000ffff0e7224 */ /* 0x000fe400078e0010 */
[----:B------:R-:W1:Y:S02]  /*2d30*/  I2F.RP R16, R4 ;  /* 0x0000000400107306 */ /* 0x000e640000209400 */
[----:B------:R-:W-:-:S04]  /*2d40*/  IMAD.HI.U32 R9, R9, R14, RZ ;  /* 0x0000000e09097227 */ /* 0x000fc800078e00ff */
[----:B------:R-:W-:-:S05]  /*2d50*/  IMAD R14, R9, R15, R14 ;  /* 0x0000000f090e7224 */ /* 0x000fca00078e020e */
[----:B------:R-:W-:Y:S01]  /*2d60*/  ISETP.GT.U32.AND P1, PT, R17, R14, PT ;  /* 0x0000000e1100720c */ /* 0x000fe20003f24070 */
[----:B-1----:R-:W1:-:S12]  /*2d70*/  MUFU.RCP R16, R16 ;  /* 0x0000001000107308 */ /* 0x002e580000001000 */
[----:B------:R-:W-:Y:S02]  /*2d80*/  @!P1 IMAD.IADD R14, R14, 0x1, -R17 ;  /* 0x000000010e0e9824 */ /* 0x000fe400078e0a11 */
[----:B------:R-:W-:Y:S01]  /*2d90*/  @!P1 VIADD R9, R9, 0x1 ;  /* 0x0000000109099836 */ /* 0x000fe20000000000 */
[----:B------:R-:W-:Y:S02]  /*2da0*/  ISETP.NE.AND P1, PT, R10, RZ, PT ;  /* 0x000000ff0a00720c */ /* 0x000fe40003f25270 */
[----:B------:R-:W-:Y:S02]  /*2db0*/  ISETP.GE.U32.AND P0, PT, R14, R17, PT ;  /* 0x000000110e00720c */ /* 0x000fe40003f06070 */
[----:B------:R-:W-:-:S04]  /*2dc0*/  LOP3.LUT R14, R13, R10, RZ, 0x3c, !PT ;  /* 0x0000000a0d0e7212 */ /* 0x000fc800078e3cff */
[----:B------:R-:W-:Y:S02]  /*2dd0*/  ISETP.GE.AND P2, PT, R14, RZ, PT ;  /* 0x000000ff0e00720c */ /* 0x000fe40003f46270 */
[----:B-1----:R-:W-:-:S04]  /*2de0*/  IADD3 R14, PT, PT, R16, 0xffffffe, RZ ;  /* 0x0ffffffe100e7810 */ /* 0x002fc80007ffe0ff */
[----:B------:R1:W2:Y:S01]  /*2df0*/  F2I.FTZ.U32.TRUNC.NTZ R15, R14 ;  /* 0x0000000e000f7305 */ /* 0x0002a2000021f000 */
[----:B------:R-:W-:-:S05]  /*2e00*/  @P0 IADD3 R9, PT, PT, R9, 0x1, RZ ;  /* 0x0000000109090810 */ /* 0x000fca0007ffe0ff */
[----:B------:R-:W-:Y:S02]  /*2e10*/  IMAD.MOV.U32 R18, RZ, RZ, R9 ;  /* 0x000000ffff127224 */ /* 0x000fe400078e0009 */
[----:B-1----:R-:W-:-:S03]  /*2e20*/  IMAD.MOV.U32 R14, RZ, RZ, RZ ;  /* 0x000000ffff0e7224 */ /* 0x002fc600078e00ff */
[----:B------:R-:W-:Y:S02]  /*2e30*/  @!P2 IADD3 R18, PT, PT, -R18, RZ, RZ ;  /* 0x000000ff1212a210 */ /* 0x000fe40007ffe1ff */
[----:B------:R-:W-:Y:S01]  /*2e40*/  @!P1 LOP3.LUT R18, RZ, R10, RZ, 0x33, !PT ;  /* 0x0000000aff129212 */ /* 0x000fe200078e33ff */
[----:B--2---:R-:W-:-:S03]  /*2e50*/  IMAD.MOV R17, RZ, RZ, -R15 ;  /* 0x000000ffff117224 */ /* 0x004fc600078e0a0f */
[C---:B------:R-:W-:Y:S01]  /*2e60*/  IADD3 R9, PT, PT, -R18.reuse, RZ, RZ ;  /* 0x000000ff12097210 */ /* 0x040fe20007ffe1ff */
[----:B------:R-:W-:-:S04]  /*2e70*/  IMAD R0, R18, R0, R5 ;  /* 0x0000000012007224 */ /* 0x000fc800078e0205 */
[----:B------:R-:W-:Y:S02]  /*2e80*/  IMAD R19, R10, R9, R13 ;  /* 0x000000090a137224 */ /* 0x000fe400078e020d */
[----:B------:R-:W-:Y:S02]  /*2e90*/  IMAD R9, R17, R4, RZ ;  /* 0x0000000411097224 */ /* 0x000fe400078e02ff */
[----:B------:R-:W1:Y:S01]  /*2ea0*/  LDC.64 R16, c[0x0][0x388] ;  /* 0x0000e200ff107b82 */ /* 0x000e620000000a00 */
[----:B------:R-:W-:Y:S01]  /*2eb0*/  IABS R13, R19 ;  /* 0x00000013000d7213 */ /* 0x000fe20000000000 */
[----:B------:R-:W-:-:S06]  /*2ec0*/  IMAD.HI.U32 R14, R15, R9, R14 ;  /* 0x000000090f0e7227 */ /* 0x000fcc00078e000e */
[----:B------:R-:W-:Y:S02]  /*2ed0*/  IMAD.HI.U32 R9, R14, R13, RZ ;  /* 0x0000000d0e097227 */ /* 0x000fe400078e00ff */
[----:B------:R-:W2:Y:S03]  /*2ee0*/  LDC.64 R14, c[0x0][0x380] ;  /* 0x0000e000ff0e7b82 */ /* 0x000ea60000000a00 */
[----:B------:R-:W-:-:S05]  /*2ef0*/  IADD3 R10, PT, PT, -R9, RZ, RZ ;  /* 0x000000ff090a7210 */ /* 0x000fca0007ffe1ff */
[----:B------:R-:W-:-:S05]  /*2f00*/  IMAD R13, R4, R10, R13 ;  /* 0x0000000a040d7224 */ /* 0x000fca00078e020d */
[----:B------:R-:W-:-:S13]  /*2f10*/  ISETP.GT.U32.AND P1, PT, R4, R13, PT ;  /* 0x0000000d0400720c */ /* 0x000fda0003f24070 */
[----:B------:R-:W-:Y:S01]  /*2f20*/  @!P1 IMAD.IADD R13, R13, 0x1, -R4 ;  /* 0x000000010d0d9824 */ /* 0x000fe200078e0a04 */
[----:B------:R-:W-:Y:S02]  /*2f30*/  @!P1 IADD3 R9, PT, PT, R9, 0x1, RZ ;  /* 0x0000000109099810 */ /* 0x000fe40007ffe0ff */
[----:B------:R-:W-:Y:S02]  /*2f40*/  ISETP.NE.AND P1, PT, R6, RZ, PT ;  /* 0x000000ff0600720c */ /* 0x000fe40003f25270 */
[----:B------:R-:W-:Y:S02]  /*2f50*/  ISETP.GE.U32.AND P0, PT, R13, R4, PT ;  /* 0x000000040d00720c */ /* 0x000fe40003f06070 */
[----:B------:R-:W-:-:S04]  /*2f60*/  LOP3.LUT R4, R19, R6, RZ, 0x3c, !PT ;  /* 0x0000000613047212 */ /* 0x000fc800078e3cff */
[----:B------:R-:W-:-:S07]  /*2f70*/  ISETP.GE.AND P2, PT, R4, RZ, PT ;  /* 0x000000ff0400720c */ /* 0x000fce0003f46270 */
[----:B------:R-:W-:-:S06]  /*2f80*/  @P0 VIADD R9, R9, 0x1 ;  /* 0x0000000109090836 */ /* 0x000fcc0000000000 */
[----:B------:R-:W-:Y:S02]  /*2f90*/  @!P2 IADD3 R9, PT, PT, -R9, RZ, RZ ;  /* 0x000000ff0909a210 */ /* 0x000fe40007ffe1ff */
[----:B------:R-:W-:-:S05]  /*2fa0*/  @!P1 LOP3.LUT R9, RZ, R6, RZ, 0x33, !PT ;  /* 0x00000006ff099212 */ /* 0x000fca00078e33ff */
[----:B------:R-:W-:-:S04]  /*2fb0*/  IMAD.MOV R13, RZ, RZ, -R9 ;  /* 0x000000ffff0d7224 */ /* 0x000fc800078e0a09 */
[----:B------:R-:W-:Y:S01]  /*2fc0*/  IMAD R4, R6, R13, R19 ;  /* 0x0000000d06047224 */ /* 0x000fe200078e0213 */
[----:B------:R-:W-:Y:S01]  /*2fd0*/  IADD3 R13, PT, PT, R8, R9, RZ ;  /* 0x00000009080d7210 */ /* 0x000fe20007ffe0ff */
[----:B------:R-:W-:Y:S02]  /*2fe0*/  IMAD R9, R18, R11, R9 ;  /* 0x0000000b12097224 */ /* 0x000fe400078e0209 */
[----:B------:R-:W-:Y:S01]  /*2ff0*/  IMAD.IADD R12, R12, 0x1, R4 ;  /* 0x000000010c0c7824 */ /* 0x000fe200078e0204 */
[----:B------:R-:W-:Y:S01]  /*3000*/  IADD3 R4, PT, PT, R7, R4, RZ ;  /* 0x0000000407047210 */ /* 0x000fe20007ffe0ff */
[----:B0-----:R-:W-:Y:S02]  /*3010*/  IMAD R13, R0, UR6, R13 ;  /* 0x00000006000d7c24 */ /* 0x001fe4000f8e020d */
[----:B------:R-:W-:Y:S02]  /*3020*/  IMAD R9, R9, R6, R12 ;  /* 0x0000000609097224 */ /* 0x000fe400078e020c */
[----:B------:R-:W-:-:S02]  /*3030*/  IMAD R13, R13, UR7, R4 ;  /* 0x000000070d0d7c24 */ /* 0x000fc4000f8e0204 */
[----:B-1----:R-:W-:-:S04]  /*3040*/  IMAD.WIDE R16, R9, 0x4, R16 ;  /* 0x0000000409107825 */ /* 0x002fc800078e0210 */
[----:B--2---:R-:W-:Y:S02]  /*3050*/  IMAD.WIDE R14, R13, 0x4, R14 ;  /* 0x000000040d0e7825 */ /* 0x004fe400078e020e */
[----:B------:R-:W2:Y:S04]  /*3060*/  LDG.E R17, desc[UR4][R16.64] ;  /* 0x0000000410117981 */ /* 0x000ea8000c1e1900 */
[----:B------:R-:W2:Y:S02]  /*3070*/  LDG.E R14, desc[UR4][R14.64] ;  /* 0x000000040e0e7981 */ /* 0x000ea4000c1e1900 */
[----:B--2---:R-:W-:Y:S01]  /*3080*/  FFMA R28, R17, R14, R28 ;  /* 0x0000000e111c7223 */ /* 0x004fe2000000001c */
[----:B------:R-:W-:Y:S06]  /*3090*/  BRA `(.L_x_13) ;  /* 0x0000002400187947 */ /* 0x000fec0003800000 */
.L_x_12:
[----:B------:R-:W5:Y:S01]  /*30a0*/  LDC R14, c[0x0][0x3bc] ;  /* 0x0000ef00ff0e7b82 */ /* 0x000f620000000800 */
[----:B------:R-:W0:Y:S01]  /*30b0*/  S2R R17, SR_TID.X ;  /* 0x0000000000117919 */ /* 0x000e220000002100 */
[----:B------:R-:W5:Y:S06]  /*30c0*/  LDCU UR6, c[0x0][0x3a0] ;  /* 0x00007400ff0677ac */ /* 0x000f6c0008000800 */
[----:B------:R-:W1:Y:S01]  /*30d0*/  LDC R5, c[0x0][0x3c0] ;  /* 0x0000f000ff057b82 */ /* 0x000e620000000800 */
[----:B-----5:R-:W-:-:S04]  /*30e0*/  IMAD R0, R14, UR6, RZ ;  /* 0x000000060e007c24 */ /* 0x020fc8000f8e02ff */
[----:B-1----:R-:W-:-:S05]  /*30f0*/  IMAD R0, R0, R5, RZ ;  /* 0x0000000500007224 */ /* 0x002fca00078e02ff */
[----:B0-----:R-:W-:-:S13]  /*3100*/  ISETP.GE.AND P0, PT, R17, R0, PT ;  /* 0x000000001100720c */ /* 0x001fda0003f06270 */
[----:B------:R-:W-:Y:S05]  /*3110*/  @P0 BRA `(.L_x_13) ;  /* 0x0000002000f80947 */ /* 0x000fea0003800000 */
[----:B------:R-:W-:Y:S01]  /*3120*/  LOP3.LUT R7, RZ, R17, RZ, 0x33, !PT ;  /* 0x00000011ff077212 */ /* 0x000fe200078e33ff */
[----:B------:R-:W-:Y:S01]  /*3130*/  BSSY.RECONVERGENT B1, `(.L_x_19) ;  /* 0x0000177000017945 */ /* 0x000fe20003800200 */
[----:B------:R-:W-:Y:S01]  /*3140*/  IMAD R14, R14, R5, RZ ;  /* 0x000000050e0e7224 */ /* 0x000fe200078e02ff */
[----:B------:R-:W-:Y:S01]  /*3150*/  IADD3 R16, PT, PT, -R2, R3, RZ ;  /* 0x0000000302107210 */ /* 0x000fe20007ffe1ff */
[----:B------:R-:W-:Y:S02]  /*3160*/  IMAD.MOV.U32 R28, RZ, RZ, RZ ;  /* 0x000000ffff1c7224 */ /* 0x000fe400078e00ff */
[----:B------:R-:W-:-:S05]  /*3170*/  IMAD.IADD R10, R0, 0x1, R7 ;  /* 0x00000001000a7824 */ /* 0x000fca00078e0207 */
[C---:B------:R-:W-:Y:S02]  /*3180*/  ISETP.GE.U32.AND P0, PT, R10.reuse, 0xe0, PT ;  /* 0x000000e00a00780c */ /* 0x040fe40003f06070 */
[----:B------:R-:W-:-:S04]  /*3190*/  LEA.HI R15, R10, 0x1, RZ, 0x1b ;  /* 0x000000010a0f7811 */ /* 0x000fc800078fd8ff */
[----:B------:R-:W-:-:S07]  /*31a0*/  LOP3.LUT R27, R15, 0x7, RZ, 0xc0, !PT ;  /* 0x000000070f1b7812 */ /* 0x000fce00078ec0ff */
[----:B------:R-:W-:Y:S05]  /*31b0*/  @!P0 BRA `(.L_x_20) ;  /* 0x0000001400b88947 */ /* 0x000fea0003800000 */
[----:B------:R-:W-:Y:S01]  /*31c0*/  IABS R18, R14 ;  /* 0x0000000e00127213 */ /* 0x000fe20000000000 */
[C---:B------:R-:W-:Y:S01]  /*31d0*/  VIADD R9, R17.reuse, 0x40 ;  /* 0x0000004011097836 */ /* 0x040fe20000000000 */
[----:B------:R-:W-:Y:S01]  /*31e0*/  IABS R6, R17 ;  /* 0x0000001100067213 */ /* 0x000fe20000000000 */
[C---:B------:R-:W-:Y:S01]  /*31f0*/  VIADD R29, R17.reuse, 0xa0 ;  /* 0x000000a0111d7836 */ /* 0x040fe20000000000 */
[----:B------:R-:W0:Y:S01]  /*3200*/  I2F.RP R0, R18 ;  /* 0x0000001200007306 */ /* 0x000e220000209400 */
[C---:B------:R-:W-:Y:S02]  /*3210*/  IADD3 R13, PT, PT, R17.reuse, 0x20, RZ ;  /* 0x00000020110d7810 */ /* 0x040fe40007ffe0ff */
[----:B------:R-:W-:Y:S02]  /*3220*/  IABS R12, R9 ;  /* 0x00000009000c7213 */ /* 0x000fe40000000000 */
[----:B------:R-:W-:Y:S02]  /*3230*/  IABS R8, R13 ;  /* 0x0000000d00087213 */ /* 0x000fe40000000000 */
[----:B------:R-:W-:-:S02]  /*3240*/  IADD3 R7, PT, PT, R17, 0x60, RZ ;  /* 0x0000006011077810 */ /* 0x000fc40007ffe0ff */
[----:B------:R-:W-:Y:S01]  /*3250*/  IABS R26, R29 ;  /* 0x0000001d001a7213 */ /* 0x000fe20000000000 */
[----:B0-----:R-:W0:Y:S02]  /*3260*/  MUFU.RCP R0, R0 ;  /* 0x0000000000007308 */ /* 0x001e240000001000 */
[----:B0-----:R-:W-:-:S06]  /*3270*/  IADD3 R4, PT, PT, R0, 0xffffffe, RZ ;  /* 0x0ffffffe00047810 */ /* 0x001fcc0007ffe0ff */
[----:B------:R0:W1:Y:S02]  /*3280*/  F2I.FTZ.U32.TRUNC.NTZ R5, R4 ;  /* 0x0000000400057305 */ /* 0x000064000021f000 */
[----:B0-----:R-:W-:Y:S02]  /*3290*/  HFMA2 R4, -RZ, RZ, 0, 0 ;  /* 0x00000000ff047431 */ /* 0x001fe400000001ff */
[----:B-1----:R-:W-:-:S04]  /*32a0*/  IMAD.MOV R19, RZ, RZ, -R5 ;  /* 0x000000ffff137224 */ /* 0x002fc800078e0a05 */
[----:B------:R-:W-:-:S04]  /*32b0*/  IMAD R19, R19, R18, RZ ;  /* 0x0000001213137224 */ /* 0x000fc800078e02ff */
[----:B------:R-:W-:Y:S01]  /*32c0*/  IMAD.HI.U32 R19, R5, R19, R4 ;  /* 0x0000001305137227 */ /* 0x000fe200078e0004 */
[----:B------:R-:W-:-:S05]  /*32d0*/  IABS R5, R14 ;  /* 0x0000000e00057213 */ /* 0x000fca0000000000 */
[----:B------:R-:W-:Y:S02]  /*32e0*/  IMAD.MOV R5, RZ, RZ, -R5 ;  /* 0x000000ffff057224 */ /* 0x000fe400078e0a05 */
[----:B------:R-:W-:-:S04]  /*32f0*/  IMAD.HI.U32 R24, R19, R6, RZ ;  /* 0x0000000613187227 */ /* 0x000fc800078e00ff */
[----:B------:R-:W-:Y:S02]  /*3300*/  IMAD R21, R24, R5, R6 ;  /* 0x0000000518157224 */ /* 0x000fe400078e0206 */
[----:B------:R-:W-:-:S03]  /*3310*/  IMAD.HI.U32 R0, R19, R12, RZ ;  /* 0x0000000c13007227 */ /* 0x000fc600078e00ff */
[----:B------:R-:W-:Y:S01]  /*3320*/  ISETP.GT.U32.AND P3, PT, R18, R21, PT ;  /* 0x000000151200720c */ /* 0x000fe20003f64070 */
[----:B------:R-:W-:-:S04]  /*3330*/  IMAD.HI.U32 R4, R19, R8, RZ ;  /* 0x0000000813047227 */ /* 0x000fc800078e00ff */
[-C--:B------:R-:W-:Y:S02]  /*3340*/  IMAD R25, R0, R5.reuse, R12 ;  /* 0x0000000500197224 */ /* 0x080fe400078e020c */
[----:B------:R-:W-:Y:S01]  /*3350*/  IMAD R23, R4, R5, R8 ;  /* 0x0000000504177224 */ /* 0x000fe200078e0208 */
[----:B------:R-:W-:Y:S01]  /*3360*/  IABS R8, R7 ;  /* 0x0000000700087213 */ /* 0x000fe20000000000 */
[----:B------:R-:W-:Y:S01]  /*3370*/  IMAD.HI.U32 R12, R19, R26, RZ ;  /* 0x0000001a130c7227 */ /* 0x000fe200078e00ff */
[C---:B------:R-:W-:Y:S02]  /*3380*/  ISETP.GT.U32.AND P1, PT, R18.reuse, R25, PT ;  /* 0x000000191200720c */ /* 0x040fe40003f24070 */
[----:B------:R-:W-:Y:S01]  /*3390*/  ISETP.GT.U32.AND P0, PT, R18, R23, PT ;  /* 0x000000171200720c */ /* 0x000fe20003f04070 */
[----:B------:R-:W-:Y:S01]  /*33a0*/  @!P3 IMAD.IADD R21, R21, 0x1, -R18 ;  /* 0x000000011515b824 */ /* 0x000fe200078e0a12 */
[----:B------:R-:W-:Y:S01]  /*33b0*/  @!P3 IADD3 R24, PT, PT, R24, 0x1, RZ ;  /* 0x000000011818b810 */ /* 0x000fe20007ffe0ff */
[----:B------:R-:W-:-:S03]  /*33c0*/  IMAD.HI.U32 R22, R19, R8, RZ ;  /* 0x0000000813167227 */ /* 0x000fc600078e00ff */
[-C--:B------:R-:W-:Y:S01]  /*33d0*/  ISETP.GE.U32.AND P4, PT, R21, R18.reuse, PT ;  /* 0x000000121500720c */ /* 0x080fe20003f86070 */
[-C--:B------:R-:W-:Y:S01]  /*33e0*/  IMAD R31, R22, R5.reuse, R8 ;  /* 0x00000005161f7224 */ /* 0x080fe200078e0208 */
[----:B------:R-:W-:Y:S01]  /*33f0*/  IADD3 R21, PT, PT, R17, 0x80, RZ ;  /* 0x0000008011157810 */ /* 0x000fe20007ffe0ff */
[----:B------:R-:W-:Y:S02]  /*3400*/  IMAD R35, R12, R5, R26 ;  /* 0x000000050c237224 */ /* 0x000fe400078e021a */
[----:B------:R-:W-:Y:S01]  /*3410*/  @!P1 IMAD.IADD R25, R25, 0x1, -R18 ;  /* 0x0000000119199824 */ /* 0x000fe200078e0a12 */
[----:B------:R-:W-:Y:S01]  /*3420*/  IABS R6, R21 ;  /* 0x0000001500067213 */ /* 0x000fe20000000000 */
[----:B------:R-:W-:Y:S01]  /*3430*/  @!P1 VIADD R0, R0, 0x1 ;  /* 0x0000000100009836 */ /* 0x000fe20000000000 */
[-C--:B------:R-:W-:Y:S02]  /*3440*/  @!P0 IADD3 R23, PT, PT, R23, -R18.reuse, RZ ;  /* 0x8000001217178210 */ /* 0x080fe40007ffe0ff */
[----:B------:R-:W-:Y:S01]  /*3450*/  ISETP.GE.U32.AND P6, PT, R25, R18, PT ;  /* 0x000000121900720c */ /* 0x000fe20003fc6070 */
[----:B------:R-:W-:Y:S01]  /*3460*/  IMAD.HI.U32 R20, R19, R6, RZ ;  /* 0x0000000613147227 */ /* 0x000fe200078e00ff */
[----:B------:R-:W-:-:S02]  /*3470*/  ISETP.GE.U32.AND P2, PT, R23, R18, PT ;  /* 0x000000121700720c */ /* 0x000fc40003f46070 */
[C---:B------:R-:W-:Y:S01]  /*3480*/  IADD3 R25, PT, PT, R17.reuse, 0xc0, RZ ;  /* 0x000000c011197810 */ /* 0x040fe20007ffe0ff */
[----:B------:R-:W-:Y:S01]  /*3490*/  IMAD R33, R20, R5, R6 ;  /* 0x0000000514217224 */ /* 0x000fe200078e0206 */
[----:B------:R-:W-:Y:S01]  /*34a0*/  ISETP.GT.U32.AND P5, PT, R18, R31, PT ;  /* 0x0000001f1200720c */ /* 0x000fe20003fa4070 */
[----:B------:R-:W-:Y:S01]  /*34b0*/  VIADD R23, R17, 0xe0 ;  /* 0x000000e011177836 */ /* 0x000fe20000000000 */
[----:B------:R-:W-:Y:S01]  /*34c0*/  IABS R28, R25 ;  /* 0x00000019001c7213 */ /* 0x000fe20000000000 */
[----:B------:R-:W-:Y:S01]  /*34d0*/  @P4 VIADD R24, R24, 0x1 ;  /* 0x0000000118184836 */ /* 0x000fe20000000000 */
[----:B------:R-:W-:Y:S02]  /*34e0*/  @!P0 IADD3 R4, PT, PT, R4, 0x1, RZ ;  /* 0x0000000104048810 */ /* 0x000fe40007ffe0ff */
[----:B------:R-:W-:Y:S01]  /*34f0*/  ISETP.GT.U32.AND P0, PT, R18, R33, PT ;  /* 0x000000211200720c */ /* 0x000fe20003f04070 */
[----:B------:R-:W-:Y:S01]  /*3500*/  IMAD.HI.U32 R8, R19, R28, RZ ;  /* 0x0000001c13087227 */ /* 0x000fe200078e00ff */
[----:B------:R-:W-:-:S02]  /*3510*/  IABS R30, R23 ;  /* 0x00000017001e7213 */ /* 0x000fc40000000000 */
[----:B------:R-:W-:Y:S01]  /*3520*/  @P2 IADD3 R4, PT, PT, R4, 0x1, RZ ;  /* 0x0000000104042810 */ /* 0x000fe20007ffe0ff */
[----:B------:R-:W-:Y:S01]  /*3530*/  IMAD R37, R8, R5, R28 ;  /* 0x0000000508257224 */ /* 0x000fe200078e021c */
[----:B------:R-:W-:Y:S01]  /*3540*/  ISETP.GT.U32.AND P2, PT, R18, R35, PT ;  /* 0x000000231200720c */ /* 0x000fe20003f44070 */
[----:B------:R-:W-:Y:S01]  /*3550*/  IMAD.MOV.U32 R26, RZ, RZ, R30 ;  /* 0x000000ffff1a7224 */ /* 0x000fe200078e001e */
[----:B------:R-:W-:Y:S01]  /*3560*/  @!P5 IADD3 R31, PT, PT, R31, -R18, RZ ;  /* 0x800000121f1fd210 */ /* 0x000fe20007ffe0ff */
[----:B------:R-:W-:Y:S01]  /*3570*/  @P6 VIADD R0, R0, 0x1 ;  /* 0x0000000100006836 */ /* 0x000fe20000000000 */
[----:B------:R-:W-:Y:S01]  /*3580*/  ISETP.GT.U32.AND P1, PT, R18, R37, PT ;  /* 0x000000251200720c */ /* 0x000fe20003f24070 */
[----:B------:R-:W-:Y:S01]  /*3590*/  IMAD.HI.U32 R6, R19, R26, RZ ;  /* 0x0000001a13067227 */ /* 0x000fe200078e00ff */
[----:B------:R-:W-:Y:S02]  /*35a0*/  ISETP.GE.U32.AND P6, PT, R31, R18, PT ;  /* 0x000000121f00720c */ /* 0x000fe40003fc6070 */
[----:B------:R-:W-:Y:S01]  /*35b0*/  @!P5 IADD3 R22, PT, PT, R22, 0x1, RZ ;  /* 0x000000011616d810 */ /* 0x000fe20007ffe0ff */
[----:B------:R-:W-:Y:S01]  /*35c0*/  @!P0 IMAD.IADD R33, R33, 0x1, -R18 ;  /* 0x0000000121218824 */ /* 0x000fe200078e0a12 */
[-C--:B------:R-:W-:Y:S01]  /*35d0*/  LOP3.LUT R28, R9, R14.reuse, RZ, 0x3c, !PT ;  /* 0x0000000e091c7212 */ /* 0x080fe200078e3cff */
[----:B------:R-:W-:Y:S01]  /*35e0*/  IMAD R5, R6, R5, R26 ;  /* 0x0000000506057224 */ /* 0x000fe200078e021a */
[----:B------:R-:W-:Y:S01]  /*35f0*/  LOP3.LUT R26, R13, R14, RZ, 0x3c, !PT ;  /* 0x0000000e0d1a7212 */ /* 0x000fe200078e3cff */
[----:B------:R-:W-:Y:S01]  /*3600*/  @!P0 VIADD R20, R20, 0x1 ;  /* 0x0000000114148836 */ /* 0x000fe20000000000 */
[----:B------:R-:W-:-:S02]  /*3610*/  ISETP.GE.U32.AND P4, PT, R33, R18, PT ;  /* 0x000000122100720c */ /* 0x000fc40003f86070 */
[----:B------:R-:W-:Y:S01]  /*3620*/  ISETP.GT.U32.AND P3, PT, R18, R5, PT ;  /* 0x000000051200720c */ /* 0x000fe20003f64070 */
[----:B------:R-:W-:Y:S01]  /*3630*/  @!P1 IMAD.IADD R37, R37, 0x1, -R18 ;  /* 0x0000000125259824 */ /* 0x000fe200078e0a12 */
[-C--:B------:R-:W-:Y:S01]  /*3640*/  @!P2 IADD3 R35, PT, PT, R35, -R18.reuse, RZ ;  /* 0x800000122323a210 */ /* 0x080fe20007ffe0ff */
[----:B------:R-:W-:Y:S01]  /*3650*/  @!P1 VIADD R8, R8, 0x1 ;  /* 0x0000000108089836 */ /* 0x000fe20000000000 */
[----:B------:R-:W-:Y:S02]  /*3660*/  @P6 IADD3 R22, PT, PT, R22, 0x1, RZ ;  /* 0x0000000116166810 */ /* 0x000fe40007ffe0ff */
[-C--:B------:R-:W-:Y:S02]  /*3670*/  ISETP.GE.U32.AND P5, PT, R35, R18.reuse, PT ;  /* 0x000000122300720c */ /* 0x080fe40003fa6070 */
[----:B------:R-:W-:Y:S02]  /*3680*/  ISETP.GE.AND P6, PT, R26, RZ, PT ;  /* 0x000000ff1a00720c */ /* 0x000fe40003fc6270 */
[----:B------:R-:W-:-:S02]  /*3690*/  ISETP.GE.U32.AND P0, PT, R37, R18, PT ;  /* 0x000000122500720c */ /* 0x000fc40003f06070 */
[----:B------:R-:W-:Y:S01]  /*36a0*/  @P4 IADD3 R20, PT, PT, R20, 0x1, RZ ;  /* 0x0000000114144810 */ /* 0x000fe20007ffe0ff */
[----:B------:R-:W-:Y:S01]  /*36b0*/  @!P3 IMAD.IADD R5, R5, 0x1, -R18 ;  /* 0x000000010505b824 */ /* 0x000fe200078e0a12 */
[----:B------:R-:W-:Y:S01]  /*36c0*/  @!P2 IADD3 R12, PT, PT, R12, 0x1, RZ ;  /* 0x000000010c0ca810 */ /* 0x000fe20007ffe0ff */
[----:B------:R-:W-:Y:S01]  /*36d0*/  @!P3 VIADD R6, R6, 0x1 ;  /* 0x000000010606b836 */ /* 0x000fe20000000000 */
[----:B------:R-:W-:Y:S02]  /*36e0*/  ISETP.GE.AND P4, PT, R28, RZ, PT ;  /* 0x000000ff1c00720c */ /* 0x000fe40003f86270 */
[----:B------:R-:W-:Y:S01]  /*36f0*/  LOP3.LUT R26, R17, R14, RZ, 0x3c, !PT ;  /* 0x0000000e111a7212 */ /* 0x000fe200078e3cff */
[----:B------:R-:W-:Y:S01]  /*3700*/  @P5 VIADD R12, R12, 0x1 ;  /* 0x000000010c0c5836 */ /* 0x000fe20000000000 */
[----:B------:R-:W-:Y:S02]  /*3710*/  MOV R35, R4 ;  /* 0x0000000400237202 */ /* 0x000fe40000000f00 */
[----:B------:R-:W-:Y:S01]  /*3720*/  ISETP.GE.AND P2, PT, R26, RZ, PT ;  /* 0x000000ff1a00720c */ /* 0x000fe20003f46270 */
[----:B------:R-:W-:Y:S01]  /*3730*/  @P0 VIADD R8, R8, 0x1 ;  /* 0x0000000108080836 */ /* 0x000fe20000000000 */
[----:B------:R-:W-:Y:S01]  /*3740*/  LOP3.LUT R4, R21, R14, RZ, 0x3c, !PT ;  /* 0x0000000e15047212 */ /* 0x000fe200078e3cff */
[----:B------:R-:W-:Y:S01]  /*3750*/  IMAD.MOV.U32 R28, RZ, RZ, R12 ;  /* 0x000000ffff1c7224 */ /* 0x000fe200078e000c */
[----:B------:R-:W-:-:S02]  /*3760*/  ISETP.GE.U32.AND P5, PT, R5, R18, PT ;  /* 0x000000120500720c */ /* 0x000fc40003fa6070 */
[-C--:B------:R-:W-:Y:S02]  /*3770*/  LOP3.LUT R26, R7, R14.reuse, RZ, 0x3c, !PT ;  /* 0x0000000e071a7212 */ /* 0x080fe400078e3cff */
[----:B------:R-:W-:Y:S02]  /*3780*/  LOP3.LUT R5, R29, R14, RZ, 0x3c, !PT ;  /* 0x0000000e1d057212 */ /* 0x000fe400078e3cff */
[----:B------:R-:W-:Y:S02]  /*3790*/  @!P6 IADD3 R35, PT, PT, -R35, RZ, RZ ;  /* 0x000000ff2323e210 */ /* 0x000fe40007ffe1ff */
[----:B------:R-:W-:Y:S02]  /*37a0*/  ISETP.GE.AND P6, PT, R4, RZ, PT ;  /* 0x000000ff0400720c */ /* 0x000fe40003fc6270 */
[----:B------:R-:W-:Y:S02]  /*37b0*/  MOV R37, R0 ;  /* 0x0000000000257202 */ /* 0x000fe40000000f00 */
[----:B------:R-:W-:Y:S01]  /*37c0*/  ISETP.GE.AND P1, PT, R26, RZ, PT ;  /* 0x000000ff1a00720c */ /* 0x000fe20003f26270 */
[----:B------:R-:W-:Y:S01]  /*37d0*/  @P5 VIADD R6, R6, 0x1 ;  /* 0x0000000106065836 */ /* 0x000fe20000000000 */
[----:B------:R-:W-:-:S02]  /*37e0*/  LOP3.LUT R0, R25, R14, RZ, 0x3c, !PT ;  /* 0x0000000e19007212 */ /* 0x000fc400078e3cff */
[-C--:B------:R-:W-:Y:S01]  /*37f0*/  LOP3.LUT R4, R23, R14.reuse, RZ, 0x3c, !PT ;  /* 0x0000000e17047212 */ /* 0x080fe200078e3cff */
[----:B------:R-:W-:Y:S01]  /*3800*/  IMAD.MOV.U32 R31, RZ, RZ, R6 ;  /* 0x000000ffff1f7224 */ /* 0x000fe200078e0006 */
[----:B------:R-:W-:Y:S02]  /*3810*/  ISETP.GE.AND P0, PT, R5, RZ, PT ;  /* 0x000000ff0500720c */ /* 0x000fe40003f06270 */
[----:B------:R-:W-:Y:S02]  /*3820*/  @!P4 IADD3 R37, PT, PT, -R37, RZ, RZ ;  /* 0x000000ff2525c210 */ /* 0x000fe40007ffe1ff */
[----:B------:R-:W-:Y:S02]  /*3830*/  ISETP.GE.AND P4, PT, R0, RZ, PT ;  /* 0x000000ff0000720c */ /* 0x000fe40003f86270 */
[----:B------:R-:W-:Y:S01]  /*3840*/  ISETP.GE.AND P3, PT, R4, RZ, PT ;  /* 0x000000ff0400720c */ /* 0x000fe20003f66270 */
[----:B------:R-:W-:Y:S01]  /*3850*/  @!P1 IMAD.MOV R22, RZ, RZ, -R22 ;  /* 0x000000ffff169224 */ /* 0x000fe200078e0a16 */
[----:B------:R-:W-:Y:S01]  /*3860*/  ISETP.NE.AND P5, PT, R14, RZ, PT ;  /* 0x000000ff0e00720c */ /* 0x000fe20003fa5270 */
[----:B------:R-:W0:Y:S01]  /*3870*/  LDC.64 R4, c[0x0][0x388] ;  /* 0x0000e200ff047b82 */ /* 0x000e220000000a00 */
[----:B------:R-:W-:-:S02]  /*3880*/  LOP3.LUT R0, RZ, R14, RZ, 0x33, !PT ;  /* 0x0000000eff007212 */ /* 0x000fc400078e33ff */
[----:B------:R-:W-:Y:S01]  /*3890*/  MOV R26, R24 ;  /* 0x00000018001a7202 */ /* 0x000fe20000000f00 */
[----:B------:R-:W-:Y:S01]  /*38a0*/  @!P0 IMAD.MOV R28, RZ, RZ, -R28 ;  /* 0x000000ffff1c8224 */ /* 0x000fe200078e0a1c */
[----:B------:R-:W-:Y:S02]  /*38b0*/  MOV R33, R8 ;  /* 0x0000000800217202 */ /* 0x000fe40000000f00 */
[----:B------:R-:W-:Y:S02]  /*38c0*/  SEL R24, R0, R37, !P5 ;  /* 0x0000002500187207 */ /* 0x000fe40006800000 */
[----:B------:R-:W-:Y:S01]  /*38d0*/  @!P2 IADD3 R26, PT, PT, -R26, RZ, RZ ;  /* 0x000000ff1a1aa210 */ /* 0x000fe20007ffe1ff */
[----:B------:R-:W-:Y:S01]  /*38e0*/  @!P3 IMAD.MOV R31, RZ, RZ, -R31 ;  /* 0x000000ffff1fb224 */ /* 0x000fe200078e0a1f */
[----:B------:R-:W-:Y:S01]  /*38f0*/  @!P6 IADD3 R20, PT, PT, -R20, RZ, RZ ;  /* 0x000000ff1414e210 */ /* 0x000fe20007ffe1ff */
[----:B------:R-:W-:Y:S01]  /*3900*/  IMAD.MOV R30, RZ, RZ, -R24 ;  /* 0x000000ffff1e7224 */ /* 0x000fe200078e0a18 */
[----:B------:R-:W-:Y:S01]  /*3910*/  @!P4 IADD3 R33, PT, PT, -R33, RZ, RZ ;  /* 0x000000ff2121c210 */ /* 0x000fe20007ffe1ff */
[----:B------:R-:W-:Y:S01]  /*3920*/  IMAD R24, R24, R11, R16 ;  /* 0x0000000b18187224 */ /* 0x000fe200078e0210 */
[----:B------:R-:W-:-:S02]  /*3930*/  SEL R8, R0, R35, !P5 ;  /* 0x0000002300087207 */ /* 0x000fc40006800000 */
[C---:B------:R-:W-:Y:S02]  /*3940*/  SEL R6, R0.reuse, R22, !P5 ;  /* 0x0000001600067207 */ /* 0x040fe40006800000 */
[C---:B------:R-:W-:Y:S02]  /*3950*/  SEL R26, R0.reuse, R26, !P5 ;  /* 0x0000001a001a7207 */ /* 0x040fe40006800000 */
[C---:B------:R-:W-:Y:S02]  /*3960*/  SEL R12, R0.reuse, R20, !P5 ;  /* 0x00000014000c7207 */ /* 0x040fe40006800000 */
[----:B------:R-:W-:Y:S02]  /*3970*/  SEL R20, R0, R28, !P5 ;  /* 0x0000001c00147207 */ /* 0x000fe40006800000 */
[C---:B------:R-:W-:Y:S01]  /*3980*/  IADD3 R28, PT, PT, -R8.reuse, RZ, RZ ;  /* 0x000000ff081c7210 */ /* 0x040fe20007ffe1ff */
[----:B------:R-:W-:Y:S01]  /*3990*/  IMAD R8, R8, R11, R16 ;  /* 0x0000000b08087224 */ /* 0x000fe200078e0210 */
[----:B------:R-:W-:-:S02]  /*39a0*/  SEL R22, R0, R33, !P5 ;  /* 0x0000002100167207 */ /* 0x000fc40006800000 */
[----:B------:R-:W-:Y:S01]  /*39b0*/  SEL R0, R0, R31, !P5 ;  /* 0x0000001f00007207 */ /* 0x000fe20006800000 */
[----:B------:R-:W-:Y:S01]  /*39c0*/  IMAD R31, R14, R30, R9 ;  /* 0x0000001e0e1f7224 */ /* 0x000fe200078e0209 */
[----:B------:R-:W-:Y:S01]  /*39d0*/  IADD3 R32, PT, PT, -R6, RZ, RZ ;  /* 0x000000ff06207210 */ /* 0x000fe20007ffe1ff */
[----:B------:R-:W-:Y:S02]  /*39e0*/  IMAD.MOV R9, RZ, RZ, -R26 ;  /* 0x000000ffff097224 */ /* 0x000fe400078e0a1a */
[----:B------:R-:W-:Y:S01]  /*39f0*/  IMAD R33, R14, R28, R13 ;  /* 0x0000001c0e217224 */ /* 0x000fe200078e020d */
[----:B------:R-:W-:Y:S01]  /*3a00*/  IADD3 R28, PT, PT, -R12, RZ, RZ ;  /* 0x000000ff0c1c7210 */ /* 0x000fe20007ffe1ff */
[----:B------:R-:W-:Y:S02]  /*3a10*/  IMAD R13, R14, R32, R7 ;  /* 0x000000200e0d7224 */ /* 0x000fe400078e0207 */
[----:B------:R-:W-:Y:S02]  /*3a20*/  IMAD R26, R26, R11, R16 ;  /* 0x0000000b1a1a7224 */ /* 0x000fe400078e0210 */
[----:B------:R-:W-:Y:S01]  /*3a30*/  IMAD R7, R14, R9, R17 ;  /* 0x000000090e077224 */ /* 0x000fe200078e0211 */
[----:B------:R-:W-:Y:S01]  /*3a40*/  IADD3 R9, PT, PT, -R22, RZ, RZ ;  /* 0x000000ff16097210 */ /* 0x000fe20007ffe1ff */
[----:B------:R-:W-:-:S02]  /*3a50*/  IMAD R33, R14, R8, R33 ;  /* 0x000000080e217224 */ /* 0x000fc400078e0221 */
[C---:B------:R-:W-:Y:S02]  /*3a60*/  IMAD R7, R14.reuse, R26, R7 ;  /* 0x0000001a0e077224 */ /* 0x040fe400078e0207 */
[----:B------:R-:W-:Y:S02]  /*3a70*/  IMAD.MOV R26, RZ, RZ, -R0 ;  /* 0x000000ffff1a7224 */ /* 0x000fe400078e0a00 */
[----:B------:R-:W-:Y:S02]  /*3a80*/  IMAD R25, R14, R9, R25 ;  /* 0x000000090e197224 */ /* 0x000fe400078e0219 */
[----:B0-----:R-:W-:-:S04]  /*3a90*/  IMAD.WIDE R8, R7, 0x4, R4 ;  /* 0x0000000407087825 */ /* 0x001fc800078e0204 */
[----:B------:R-:W-:Y:S02]  /*3aa0*/  IMAD R23, R14, R26, R23 ;  /* 0x0000001a0e177224 */ /* 0x000fe400078e0217 */
[----:B------:R-:W-:Y:S02]  /*3ab0*/  IMAD R26, R6, R11, R16 ;  /* 0x0000000b061a7224 */ /* 0x000fe400078e0210 */
[C---:B------:R-:W-:Y:S02]  /*3ac0*/  IMAD R31, R14.reuse, R24, R31 ;  /* 0x000000180e1f7224 */ /* 0x040fe400078e021f */
[----:B------:R-:W-:Y:S01]  /*3ad0*/  IMAD R21, R14, R28, R21 ;  /* 0x0000001c0e157224 */ /* 0x000fe200078e0215 */
[----:B------:R0:W5:Y:S01]  /*3ae0*/  LDG.E R24, desc[UR4][R8.64] ;  /* 0x0000000408187981 */ /* 0x000162000c1e1900 */
[----:B------:R-:W-:-:S04]  /*3af0*/  IMAD.WIDE R6, R33, 0x4, R4 ;  /* 0x0000000421067825 */ /* 0x000fc800078e0204 */
[----:B------:R-:W-:Y:S02]  /*3b00*/  IMAD R28, R12, R11, R16 ;  /* 0x0000000b0c1c7224 */ /* 0x000fe400078e0210 */
[----:B------:R-:W-:Y:S02]  /*3b10*/  IMAD R33, R14, R26, R13 ;  /* 0x0000001a0e217224 */ /* 0x000fe400078e020d */
[----:B------:R-:W-:Y:S01]  /*3b20*/  IMAD.MOV R30, RZ, RZ, -R20 ;  /* 0x000000ffff1e7224 */ /* 0x000fe200078e0a14 */
[----:B------:R1:W2:Y:S01]  /*3b30*/  LDG.E R26, desc[UR4][R6.64] ;  /* 0x00000004061a7981 */ /* 0x0002a2000c1e1900 */
[----:B------:R-:W-:-:S04]  /*3b40*/  IMAD.WIDE R12, R31, 0x4, R4 ;  /* 0x000000041f0c7825 */ /* 0x000fc800078e0204 */
[----:B------:R-:W-:Y:S02]  /*3b50*/  IMAD R31, R14, R28, R21 ;  /* 0x0000001c0e1f7224 */ /* 0x000fe400078e0215 */
[----:B------:R-:W-:Y:S01]  /*3b60*/  IMAD R28, R20, R11, R16 ;  /* 0x0000000b141c7224 */ /* 0x000fe200078e0210 */
[----:B------:R5:W3:Y:S01]  /*3b70*/  LDG.E R12, desc[UR4][R12.64] ;  /* 0x000000040c0c7981 */ /* 0x000ae2000c1e1900 */
[----:B------:R-:W-:Y:S02]  /*3b80*/  IMAD R29, R14, R30, R29 ;  /* 0x0000001e0e1d7224 */ /* 0x000fe400078e021d */
[----:B------:R-:W-:-:S04]  /*3b90*/  IMAD.WIDE R20, R33, 0x4, R4 ;  /* 0x0000000421147825 */ /* 0x000fc800078e0204 */
[----:B------:R-:W-:Y:S02]  /*3ba0*/  IMAD R22, R22, R11, R16 ;  /* 0x0000000b16167224 */ /* 0x000fe400078e0210 */
[----:B------:R-:W-:Y:S01]  /*3bb0*/  IMAD R29, R14, R28, R29 ;  /* 0x0000001c0e1d7224 */ /* 0x000fe200078e021d */
[----:B------:R-:W4:Y:S01]  /*3bc0*/  LDG.E R20, desc[UR4][R20.64] ;  /* 0x0000000414147981 */ /* 0x000f22000c1e1900 */
[----:B0-----:R-:W-:-:S04]  /*3bd0*/  IMAD.WIDE R8, R31, 0x4, R4 ;  /* 0x000000041f087825 */ /* 0x001fc800078e0204 */
[----:B------:R-:W-:Y:S02]  /*3be0*/  IMAD R0, R0, R11, R16 ;  /* 0x0000000b00007224 */ /* 0x000fe400078e0210 */
[----:B------:R-:W-:Y:S01]  /*3bf0*/  IMAD R25, R14, R22, R25 ;  /* 0x000000160e197224 */ /* 0x000fe200078e0219 */
[----:B------:R-:W4:Y:S01]  /*3c00*/  LDG.E R8, desc[UR4][R8.64] ;  /* 0x0000000408087981 */ /* 0x000f22000c1e1900 */
[----:B-1----:R-:W-:-:S04]  /*3c10*/  IMAD.WIDE R6, R29, 0x4, R4 ;  /* 0x000000041d067825 */ /* 0x002fc800078e0204 */
[----:B------:R-:W-:Y:S02]  /*3c20*/  IMAD R29, R14, R0, R23 ;  /* 0x000000000e1d7224 */ /* 0x000fe400078e0217 */
[--C-:B------:R-:W-:Y:S01]  /*3c30*/  IMAD.WIDE R22, R25, 0x4, R4.reuse ;  /* 0x0000000419167825 */ /* 0x100fe200078e0204 */
[----:B------:R-:W4:Y:S03]  /*3c40*/  LDG.E R6, desc[UR4][R6.64] ;  /* 0x0000000406067981 */ /* 0x000f26000c1e1900 */
[----:B------:R-:W-:Y:S02]  /*3c50*/  IMAD.WIDE R4, R29, 0x4, R4 ;  /* 0x000000041d047825 */ /* 0x000fe400078e0204 */
[----:B------:R-:W4:Y:S04]  /*3c60*/  LDG.E R22, desc[UR4][R22.64] ;  /* 0x0000000416167981 */ /* 0x000f28000c1e1900 */
[----:B------:R-:W4:Y:S01]  /*3c70*/  LDG.E R4, desc[UR4][R4.64] ;  /* 0x0000000404047981 */ /* 0x000f22000c1e1900 */
[----:B------:R-:W-:-:S04]  /*3c80*/  LOP3.LUT R0, R15, 0xffffff8, RZ, 0xc0, !PT ;  /* 0x0ffffff80f007812 */ /* 0x000fc800078ec0ff */
[----:B------:R-:W-:-:S04]  /*3c90*/  IADD3 R0, PT, PT, -R0, 0x8, RZ ;  /* 0x0000000800007810 */ /* 0x000fc80007ffe1ff */
[----:B------:R-:W-:Y:S02]  /*3ca0*/  ISETP.NE.AND P0, PT, R0, RZ, PT ;  /* 0x000000ff0000720c */ /* 0x000fe40003f05270 */
[----:B------:R-:W-:Y:S01]  /*3cb0*/  IADD3 R17, PT, PT, R17, 0x100, RZ ;  /* 0x0000010011117810 */ /* 0x000fe20007ffe0ff */
[----:B-----5:R-:W-:-:S04]  /*3cc0*/  FADD R13, RZ, R24 ;  /* 0x00000018ff0d7221 */ /* 0x020fc80000000000 */
[----:B--2---:R-:W-:-:S04]  /*3cd0*/  FADD R13, R13, R26 ;  /* 0x0000001a0d0d7221 */ /* 0x004fc80000000000 */
[----:B---3--:R-:W-:-:S04]  /*3ce0*/  FADD R13, R13, R12 ;  /* 0x0000000c0d0d7221 */ /* 0x008fc80000000000 */
[----:B----4-:R-:W-:-:S04]  /*3cf0*/  FADD R13, R13, R20 ;  /* 0x000000140d0d7221 */ /* 0x010fc80000000000 */
[----:B------:R-:W-:-:S04]  /*3d00*/  FADD R13, R13, R8 ;  /* 0x000000080d0d7221 */ /* 0x000fc80000000000 */
[----:B------:R-:W-:-:S04]  /*3d10*/  FADD R13, R13, R6 ;  /* 0x000000060d0d7221 */ /* 0x000fc80000000000 */
[----:B------:R-:W-:-:S04]  /*3d20*/  FADD R13, R13, R22 ;  /* 0x000000160d0d7221 */ /* 0x000fc80000000000 */
[----:B------:R-:W-:Y:S01]  /*3d30*/  FADD R28, R13, R4 ;  /* 0x000000040d1c7221 */ /* 0x000fe20000000000 */
[----:B------:R-:W-:Y:S06]  /*3d40*/  @!P0 BRA `(.L_x_20) ;  /* 0x0000000800d48947 */ /* 0x000fec0003800000 */
[----:B------:R-:W0:Y:S02]  /*3d50*/  LDC.64 R4, c[0x0][0x388] ;  /* 0x0000e200ff047b82 */ /* 0x000e240000000a00 */
.L_x_21:
[-C--:B------:R-:W-:Y:S01]  /*3d60*/  IABS R26, R14.reuse ;  /* 0x0000000e001a7213 */ /* 0x080fe20000000000 */
[C---:B------:R-:W-:Y:S01]  /*3d70*/  VIADD R33, R17.reuse, 0x40 ;  /* 0x0000004011217836 */ /* 0x040fe20000000000 */
[----:B------:R-:W-:Y:S01]  /*3d80*/  IABS R6, R17 ;  /* 0x0000001100067213 */ /* 0x000fe20000000000 */
[C---:B------:R-:W-:Y:S01]  /*3d90*/  VIADD R13, R17.reuse, 0x80 ;  /* 0x00000080110d7836 */ /* 0x040fe20000000000 */
[----:B------:R-:W1:Y:S01]  /*3da0*/  I2F.RP R11, R26 ;  /* 0x0000001a000b7306 */ /* 0x000e620000209400 */
[----:B------:R-:W-:Y:S02]  /*3db0*/  IABS R8, R14 ;  /* 0x0000000e00087213 */ /* 0x000fe40000000000 */
[----:B------:R-:W-:Y:S02]  /*3dc0*/  IADD3 R31, PT, PT, R17, 0x20, RZ ;  /* 0x00000020111f7810 */ /* 0x000fe40007ffe0ff */
[----:B------:R-:W-:Y:S01]  /*3dd0*/  IADD3 R25, PT, PT, RZ, -R8, RZ ;  /* 0x80000008ff197210 */ /* 0x000fe20007ffe0ff */
[----:B------:R-:W-:Y:S01]  /*3de0*/  IMAD.HI.U32 R8, R19, R6, RZ ;  /* 0x0000000613087227 */ /* 0x000fe200078e00ff */
[----:B------:R-:W-:-:S02]  /*3df0*/  IABS R12, R33 ;  /* 0x00000021000c7213 */ /* 0x000fc40000000000 */
[----:B------:R-:W-:Y:S01]  /*3e00*/  IADD3 R35, PT, PT, R17, 0x60, RZ ;  /* 0x0000006011237810 */ /* 0x000fe20007ffe0ff */
[----:B------:R-:W-:Y:S01]  /*3e10*/  IMAD R9, R8, R25, R6 ;  /* 0x0000001908097224 */ /* 0x000fe200078e0206 */
[----:B------:R-:W-:Y:S01]  /*3e20*/  LOP3.LUT R22, RZ, R14, RZ, 0x33, !PT ;  /* 0x0000000eff167212 */ /* 0x000fe200078e33ff */
[----:B------:R-:W-:Y:S01]  /*3e30*/  IMAD.MOV.U32 R6, RZ, RZ, RZ ;  /* 0x000000ffff067224 */ /* 0x000fe200078e00ff */
[----:B------:R-:W-:Y:S01]  /*3e40*/  IABS R24, R35 ;  /* 0x0000002300187213 */ /* 0x000fe20000000000 */
[----:B-1----:R-:W1:Y:S01]  /*3e50*/  MUFU.RCP R11, R11 ;  /* 0x0000000b000b7308 */ /* 0x002e620000001000 */
[----:B------:R-:W-:Y:S02]  /*3e60*/  ISETP.GT.U32.AND P0, PT, R18, R9, PT ;  /* 0x000000091200720c */ /* 0x000fe40003f04070 */
[----:B------:R-:W-:-:S11]  /*3e70*/  IABS R30, R13 ;  /* 0x0000000d001e7213 */ /* 0x000fd60000000000 */
[----:B------:R-:W-:Y:S02]  /*3e80*/  @!P0 IMAD.IADD R9, R9, 0x1, -R26 ;  /* 0x0000000109098824 */ /* 0x000fe400078e0a1a */
[----:B------:R-:W-:Y:S01]  /*3e90*/  @!P0 VIADD R8, R8, 0x1 ;  /* 0x0000000108088836 */ /* 0x000fe20000000000 */
[----:B------:R-:W-:Y:S01]  /*3ea0*/  ISETP.NE.AND P0, PT, R14, RZ, PT ;  /* 0x000000ff0e00720c */ /* 0x000fe20003f05270 */
[----:B-1----:R-:W-:Y:S01]  /*3eb0*/  VIADD R7, R11, 0xffffffe ;  /* 0x0ffffffe0b077836 */ /* 0x002fe20000000000 */
[----:B------:R-:W-:Y:S02]  /*3ec0*/  IABS R11, R31 ;  /* 0x0000001f000b7213 */ /* 0x000fe40000000000 */
[----:B------:R-:W-:Y:S02]  /*3ed0*/  ISETP.GE.U32.AND P1, PT, R9, R18, PT ;  /* 0x000000120900720c */ /* 0x000fe40003f26070 */
[----:B------:R-:W-:Y:S01]  /*3ee0*/  MOV R18, R26 ;  /* 0x0000001a00127202 */ /* 0x000fe20000000f00 */
[----:B------:R-:W1:Y:S10]  /*3ef0*/  F2I.FTZ.U32.TRUNC.NTZ R7, R7 ;  /* 0x0000000700077305 */ /* 0x000e74000021f000 */
[----:B------:R-:W-:Y:S01]  /*3f00*/  @P1 IADD3 R8, PT, PT, R8, 0x1, RZ ;  /* 0x0000000108081810 */ /* 0x000fe20007ffe0ff */
[----:B-1----:R-:W-:-:S04]  /*3f10*/  IMAD.MOV R19, RZ, RZ, -R7 ;  /* 0x000000ffff137224 */ /* 0x002fc800078e0a07 */
[----:B------:R-:W-:-:S04]  /*3f20*/  IMAD R19, R19, R26, RZ ;  /* 0x0000001a13137224 */ /* 0x000fc800078e02ff */
[----:B------:R-:W-:Y:S01]  /*3f30*/  IMAD.HI.U32 R19, R7, R19, R6 ;  /* 0x0000001307137227 */ /* 0x000fe200078e0006 */
[----:B------:R-:W-:Y:S02]  /*3f40*/  MOV R6, R11 ;  /* 0x0000000b00067202 */ /* 0x000fe40000000f00 */
[----:B------:R-:W-:-:S03]  /*3f50*/  MOV R11, UR13 ;  /* 0x0000000d000b7c02 */ /* 0x000fc60008000f00 */
[----:B------:R-:W-:-:S04]  /*3f60*/  IMAD.HI.U32 R29, R19, R6, RZ ;  /* 0x00000006131d7227 */ /* 0x000fc800078e00ff */
[----:B------:R-:W-:Y:S01]  /*3f70*/  IMAD R7, R29, R25, R6 ;  /* 0x000000191d077224 */ /* 0x000fe200078e0206 */
[----:B------:R-:W-:Y:S01]  /*3f80*/  LOP3.LUT R6, R17, R14, RZ, 0x3c, !PT ;  /* 0x0000000e11067212 */ /* 0x000fe200078e3cff */
[----:B------:R-:W-:-:S03]  /*3f90*/  IMAD.HI.U32 R37, R19, R24, RZ ;  /* 0x0000001813257227 */ /* 0x000fc600078e00ff */
[----:B------:R-:W-:Y:S01]  /*3fa0*/  ISETP.GT.U32.AND P2, PT, R18, R7, PT ;  /* 0x000000071200720c */ /* 0x000fe20003f44070 */
[----:B------:R-:W-:Y:S01]  /*3fb0*/  IMAD R9, R37, R25, R24 ;  /* 0x0000001925097224 */ /* 0x000fe200078e0218 */
[----:B------:R-:W-:Y:S01]  /*3fc0*/  ISETP.GE.AND P3, PT, R6, RZ, PT ;  /* 0x000000ff0600720c */ /* 0x000fe20003f66270 */
[----:B------:R-:W-:-:S03]  /*3fd0*/  IMAD.HI.U32 R6, R19, R12, RZ ;  /* 0x0000000c13067227 */ /* 0x000fc600078e00ff */
[----:B------:R-:W-:Y:S01]  /*3fe0*/  ISETP.GT.U32.AND P6, PT, R18, R9, PT ;  /* 0x000000091200720c */ /* 0x000fe20003fc4070 */
[----:B------:R-:W-:Y:S02]  /*3ff0*/  IMAD R23, R6, R25, R12 ;  /* 0x0000001906177224 */ /* 0x000fe400078e020c */
[----:B------:R-:W-:-:S03]  /*4000*/  IMAD.HI.U32 R20, R19, R30, RZ ;  /* 0x0000001e13147227 */ /* 0x000fc600078e00ff */
[----:B------:R-:W-:Y:S01]  /*4010*/  ISETP.GT.U32.AND P1, PT, R18, R23, PT ;  /* 0x000000171200720c */ /* 0x000fe20003f24070 */
[----:B------:R-:W-:Y:S01]  /*4020*/  IMAD R21, R20, R25, R30 ;  /* 0x0000001914157224 */ /* 0x000fe200078e021e */
[----:B------:R-:W-:Y:S01]  /*4030*/  @!P2 IADD3 R7, PT, PT, R7, -R26, RZ ;  /* 0x8000001a0707a210 */ /* 0x000fe20007ffe0ff */
[----:B------:R-:W-:Y:S02]  /*4040*/  @!P3 IMAD.MOV R8, RZ, RZ, -R8 ;  /* 0x000000ffff08b224 */ /* 0x000fe400078e0a08 */
[----:B------:R-:W-:Y:S01]  /*4050*/  @!P2 VIADD R29, R29, 0x1 ;  /* 0x000000011d1da836 */ /* 0x000fe20000000000 */
[----:B------:R-:W-:Y:S02]  /*4060*/  ISETP.GE.U32.AND P4, PT, R7, R18, PT ;  /* 0x000000120700720c */ /* 0x000fe40003f86070 */
[----:B------:R-:W-:Y:S02]  /*4070*/  SEL R7, R22, R8, !P0 ;  /* 0x0000000816077207 */ /* 0x000fe40004000000 */
[----:B------:R-:W-:-:S02]  /*4080*/  LOP3.LUT R8, R31, R14, RZ, 0x3c, !PT ;  /* 0x0000000e1f087212 */ /* 0x000fc400078e3cff */
[----:B------:R-:W-:Y:S01]  /*4090*/  ISETP.GT.U32.AND P3, PT, R18, R21, PT ;  /* 0x000000151200720c */ /* 0x000fe20003f64070 */
[----:B------:R-:W-:Y:S01]  /*40a0*/  IMAD.MOV R12, RZ, RZ, -R7 ;  /* 0x000000ffff0c7224 */ /* 0x000fe200078e0a07 */
[----:B------:R-:W-:Y:S01]  /*40b0*/  ISETP.GE.AND P5, PT, R8, RZ, PT ;  /* 0x000000ff0800720c */ /* 0x000fe20003fa6270 */
[----:B------:R-:W-:Y:S01]  /*40c0*/  IMAD R8, R7, R11, R16 ;  /* 0x0000000b07087224 */ /* 0x000fe200078e0210 */
[----:B------:R-:W-:Y:S01]  /*40d0*/  @!P1 IADD3 R23, PT, PT, R23, -R26, RZ ;  /* 0x8000001a17179210 */ /* 0x000fe20007ffe0ff */
[C---:B------:R-:W-:Y:S01]  /*40e0*/  IMAD R7, R14.reuse, R12, R17 ;  /* 0x0000000c0e077224 */ /* 0x040fe200078e0211 */
[----:B------:R-:W-:Y:S01]  /*40f0*/  @!P6 IADD3 R9, PT, PT, R9, -R26, RZ ;  /* 0x8000001a0909e210 */ /* 0x000fe20007ffe0ff */
[----:B------:R-:W-:Y:S01]  /*4100*/  @P4 VIADD R29, R29, 0x1 ;  /* 0x000000011d1d4836 */ /* 0x000fe20000000000 */
[----:B------:R-:W-:Y:S01]  /*4110*/  ISETP.GE.U32.AND P2, PT, R23, R18, PT ;  /* 0x000000121700720c */ /* 0x000fe20003f46070 */
[----:B------:R-:W-:Y:S01]  /*4120*/  IMAD R7, R14, R8, R7 ;  /* 0x000000080e077224 */ /* 0x000fe200078e0207 */
[----:B------:R-:W-:-:S02]  /*4130*/  IADD3 R23, PT, PT, R17, 0xa0, RZ ;  /* 0x000000a011177810 */ /* 0x000fc40007ffe0ff */
[----:B------:R-:W-:Y:S01]  /*4140*/  LOP3.LUT R8, R33, R14, RZ, 0x3c, !PT ;  /* 0x0000000e21087212 */ /* 0x000fe200078e3cff */
[----:B------:R-:W-:Y:S01]  /*4150*/  @!P3 IMAD.IADD R21, R21, 0x1, -R26 ;  /* 0x000000011515b824 */ /* 0x000fe200078e0a1a */
[----:B------:R-:W-:Y:S01]  /*4160*/  IABS R30, R23 ;  /* 0x00000017001e7213 */ /* 0x000fe20000000000 */
[----:B------:R-:W-:Y:S01]  /*4170*/  @!P3 VIADD R20, R20, 0x1 ;  /* 0x000000011414b836 */ /* 0x000fe20000000000 */
[----:B------:R-:W-:Y:S02]  /*4180*/  @!P5 IADD3 R29, PT, PT, -R29, RZ, RZ ;  /* 0x000000ff1d1dd210 */ /* 0x000fe40007ffe1ff */
[----:B------:R-:W-:Y:S01]  /*4190*/  ISETP.GE.U32.AND P5, PT, R9, R18, PT ;  /* 0x000000120900720c */ /* 0x000fe20003fa6070 */
[----:B------:R-:W-:Y:S01]  /*41a0*/  VIADD R9, R17, 0xc0 ;  /* 0x000000c011097836 */ /* 0x000fe20000000000 */
[----:B------:R-:W-:Y:S01]  /*41b0*/  @!P1 IADD3 R6, PT, PT, R6, 0x1, RZ ;  /* 0x0000000106069810 */ /* 0x000fe20007ffe0ff */
[----:B------:R-:W-:Y:S01]  /*41c0*/  IMAD.HI.U32 R12, R19, R30, RZ ;  /* 0x0000001e130c7227 */ /* 0x000fe200078e00ff */
[----:B------:R-:W-:-:S02]  /*41d0*/  ISETP.GE.AND P4, PT, R8, RZ, PT ;  /* 0x000000ff0800720c */ /* 0x000fc40003f86270 */
[----:B------:R-:W-:Y:S01]  /*41e0*/  IABS R8, R9 ;  /* 0x0000000900087213 */ /* 0x000fe20000000000 */
[----:B------:R-:W-:Y:S01]  /*41f0*/  @P2 VIADD R6, R6, 0x1 ;  /* 0x0000000106062836 */ /* 0x000fe20000000000 */
[----:B------:R-:W-:Y:S01]  /*4200*/  ISETP.GE.U32.AND P1, PT, R21, R18, PT ;  /* 0x000000121500720c */ /* 0x000fe20003f26070 */
[-C--:B------:R-:W-:Y:S01]  /*4210*/  IMAD R30, R12, R25.reuse, R30 ;  /* 0x000000190c1e7224 */ /* 0x080fe200078e021e */
[----:B------:R-:W-:Y:S01]  /*4220*/  @!P6 IADD3 R37, PT, PT, R37, 0x1, RZ ;  /* 0x000000012525e810 */ /* 0x000fe20007ffe0ff */
[----:B------:R-:W-:Y:S01]  /*4230*/  IMAD.HI.U32 R24, R19, R8, RZ ;  /* 0x0000000813187227 */ /* 0x000fe200078e00ff */
[----:B------:R-:W-:Y:S02]  /*4240*/  MOV R21, R6 ;  /* 0x0000000600157202 */ /* 0x000fe40000000f00 */
[----:B------:R-:W-:Y:S01]  /*4250*/  ISETP.GT.U32.AND P2, PT, R18, R30, PT ;  /* 0x0000001e1200720c */ /* 0x000fe20003f44070 */
[----:B------:R-:W-:Y:S01]  /*4260*/  IMAD R8, R24, R25, R8 ;  /* 0x0000001918087224 */ /* 0x000fe200078e0208 */
[----:B------:R-:W-:Y:S01]  /*4270*/  LOP3.LUT R6, R35, R14, RZ, 0x3c, !PT ;  /* 0x0000000e23067212 */ /* 0x000fe200078e3cff */
[----:B------:R-:W-:Y:S01]  /*4280*/  @!P4 IMAD.MOV R21, RZ, RZ, -R21 ;  /* 0x000000ffff15c224 */ /* 0x000fe200078e0a15 */
[----:B------:R-:W-:-:S02]  /*4290*/  @P5 IADD3 R37, PT, PT, R37, 0x1, RZ ;  /* 0x0000000125255810 */ /* 0x000fc40007ffe0ff */
[----:B------:R-:W-:Y:S02]  /*42a0*/  ISETP.GE.AND P4, PT, R6, RZ, PT ;  /* 0x000000ff0600720c */ /* 0x000fe40003f86270 */
[----:B------:R-:W-:Y:S02]  /*42b0*/  ISETP.GT.U32.AND P6, PT, R18, R8, PT ;  /* 0x000000081200720c */ /* 0x000fe40003fc4070 */
[----:B------:R-:W-:Y:S02]  /*42c0*/  LOP3.LUT R6, R13, R14, RZ, 0x3c, !PT ;  /* 0x0000000e0d067212 */ /* 0x000fe400078e3cff */
[----:B------:R-:W-:Y:S01]  /*42d0*/  SEL R29, R22, R29, !P0 ;  /* 0x0000001d161d7207 */ /* 0x000fe20004000000 */
[----:B------:R-:W-:Y:S01]  /*42e0*/  @!P2 IMAD.IADD R30, R30, 0x1, -R26 ;  /* 0x000000011e1ea824 */ /* 0x000fe200078e0a1a */
[----:B------:R-:W-:-:S04]  /*42f0*/  @P1 IADD3 R20, PT, PT, R20, 0x1, RZ ;  /* 0x0000000114141810 */ /* 0x000fc80007ffe0ff */
[----:B------:R-:W-:Y:S01]  /*4300*/  ISETP.GE.U32.AND P5, PT, R30, R18, PT ;  /* 0x000000121e00720c */ /* 0x000fe20003fa6070 */
[----:B------:R-:W-:Y:S01]  /*4310*/  @!P4 IMAD.MOV R37, RZ, RZ, -R37 ;  /* 0x000000ffff25c224 */ /* 0x000fe200078e0a25 */
[----:B------:R-:W-:Y:S02]  /*4320*/  ISETP.GE.AND P4, PT, R6, RZ, PT ;  /* 0x000000ff0600720c */ /* 0x000fe40003f86270 */
[----:B------:R-:W-:Y:S02]  /*4330*/  @!P6 IADD3 R8, PT, PT, R8, -R26, RZ ;  /* 0x8000001a0808e210 */ /* 0x000fe40007ffe0ff */
[----:B------:R-:W-:Y:S02]  /*4340*/  LOP3.LUT R6, R23, R14, RZ, 0x3c, !PT ;  /* 0x0000000e17067212 */ /* 0x000fe400078e3cff */
[----:B------:R-:W-:Y:S02]  /*4350*/  ISETP.GE.U32.AND P3, PT, R8, R18, PT ;  /* 0x000000120800720c */ /* 0x000fe40003f66070 */
[----:B------:R-:W-:-:S02]  /*4360*/  ISETP.GE.AND P1, PT, R6, RZ, PT ;  /* 0x000000ff0600720c */ /* 0x000fc40003f26270 */
[----:B------:R-:W-:Y:S02]  /*4370*/  IADD3 R30, PT, PT, -R29, RZ, RZ ;  /* 0x000000ff1d1e7210 */ /* 0x000fe40007ffe1ff */
[----:B------:R-:W-:Y:S01]  /*4380*/  SEL R8, R22, R21, !P0 ;  /* 0x0000001516087207 */ /* 0x000fe20004000000 */
[----:B------:R-:W-:Y:S01]  /*4390*/  @!P4 IMAD.MOV R20, RZ, RZ, -R20 ;  /* 0x000000ffff14c224 */ /* 0x000fe200078e0a14 */
[----:B------:R-:W-:Y:S01]  /*43a0*/  @!P2 IADD3 R12, PT, PT, R12, 0x1, RZ ;  /* 0x000000010c0ca810 */ /* 0x000fe20007ffe0ff */
[----:B------:R-:W-:Y:S01]  /*43b0*/  IMAD R31, R14, R30, R31 ;  /* 0x0000001e0e1f7224 */ /* 0x000fe200078e021f */
[----:B------:R-:W-:Y:S01]  /*43c0*/  LOP3.LUT R6, R9, R14, RZ, 0x3c, !PT ;  /* 0x0000000e09067212 */ /* 0x000fe200078e3cff */
[----:B------:R-:W-:Y:S01]  /*43d0*/  IMAD.MOV R32, RZ, RZ, -R8 ;  /* 0x000000ffff207224 */ /* 0x000fe200078e0a08 */
[----:B------:R-:W-:Y:S01]  /*43e0*/  SEL R30, R22, R37, !P0 ;  /* 0x00000025161e7207 */ /* 0x000fe20004000000 */
[----:B------:R-:W-:Y:S01]  /*43f0*/  @P5 VIADD R12, R12, 0x1 ;  /* 0x000000010c0c5836 */ /* 0x000fe20000000000 */
[----:B------:R-:W-:Y:S01]  /*4400*/  ISETP.GE.AND P4, PT, R6, RZ, PT ;  /* 0x000000ff0600720c */ /* 0x000fe20003f86270 */
[----:B0-----:R-:W-:-:S04]  /*4410*/  IMAD.WIDE R6, R7, 0x4, R4 ;  /* 0x0000000407067825 */ /* 0x001fc800078e0204 */
[----:B------:R-:W-:Y:S01]  /*4420*/  IMAD R33, R14, R32, R33 ;  /* 0x000000200e217224 */ /* 0x000fe200078e0221 */
[----:B------:R-:W-:Y:S01]  /*4430*/  IADD3 R32, PT, PT, -R30, RZ, RZ ;  /* 0x000000ff1e207210 */ /* 0x000fe20007ffe1ff */
[----:B------:R0:W2:Y:S01]  /*4440*/  LDG.E R21, desc[UR4][R6.64] ;  /* 0x0000000406157981 */ /* 0x0000a2000c1e1900 */
[----:B------:R-:W-:Y:S01]  /*4450*/  @!P1 IADD3 R12, PT, PT, -R12, RZ, RZ ;  /* 0x000000ff0c0c9210 */ /* 0x000fe20007ffe1ff */
[-CC-:B------:R-:W-:Y:S01]  /*4460*/  IMAD R29, R29, R11.reuse, R16.reuse ;  /* 0x0000000b1d1d7224 */ /* 0x180fe200078e0210 */
[----:B------:R-:W-:Y:S01]  /*4470*/  @!P6 IADD3 R24, PT, PT, R24, 0x1, RZ ;  /* 0x000000011818e810 */ /* 0x000fe20007ffe0ff */
[----:B------:R-:W-:Y:S01]  /*4480*/  IMAD R8, R8, R11, R16 ;  /* 0x0000000b08087224 */ /* 0x000fe200078e0210 */
[----:B------:R-:W-:Y:S01]  /*4490*/  SEL R12, R22, R12, !P0 ;  /* 0x0000000c160c7207 */ /* 0x000fe20004000000 */
[----:B------:R-:W-:Y:S01]  /*44a0*/  IMAD R31, R14, R29, R31 ;  /* 0x0000001d0e1f7224 */ /* 0x000fe200078e021f */
[----:B------:R-:W-:Y:S01]  /*44b0*/  @P3 IADD3 R24, PT, PT, R24, 0x1, RZ ;  /* 0x0000000118183810 */ /* 0x000fe20007ffe0ff */
[----:B------:R-:W-:Y:S01]  /*44c0*/  IMAD R33, R14, R8, R33 ;  /* 0x000000080e217224 */ /* 0x000fe200078e0221 */
[----:B------:R-:W-:Y:S01]  /*44d0*/  SEL R20, R22, R20, !P0 ;  /* 0x0000001416147207 */ /* 0x000fe20004000000 */
[----:B0-----:R-:W-:Y:S01]  /*44e0*/  IMAD R7, R14, R32, R35 ;  /* 0x000000200e077224 */ /* 0x001fe200078e0223 */
[----:B------:R-:W-:Y:S01]  /*44f0*/  IADD3 R6, PT, PT, -R12, RZ, RZ ;  /* 0x000000ff0c067210 */ /* 0x000fe20007ffe1ff */
[----:B------:R-:W-:Y:S01]  /*4500*/  VIADD R35, R17, 0xe0 ;  /* 0x000000e011237836 */ /* 0x000fe20000000000 */
[----:B------:R-:W-:Y:S01]  /*4510*/  @!P4 IADD3 R24, PT, PT, -R24, RZ, RZ ;  /* 0x000000ff1818c210 */ /* 0x000fe20007ffe1ff */
[----:B------:R-:W-:-:S02]  /*4520*/  IMAD.MOV R34, RZ, RZ, -R20 ;  /* 0x000000ffff227224 */ /* 0x000fc400078e0a14 */
[----:B------:R-:W-:Y:S01]  /*4530*/  IMAD R23, R14, R6, R23 ;  /* 0x000000060e177224 */ /* 0x000fe200078e0217 */
[----:B------:R-:W-:Y:S01]  /*4540*/  IABS R32, R35 ;  /* 0x0000002300207213 */ /* 0x000fe20000000000 */
[----:B------:R-:W-:Y:S02]  /*4550*/  IMAD R30, R30, R11, R16 ;  /* 0x0000000b1e1e7224 */ /* 0x000fe400078e0210 */
[----:B------:R-:W-:Y:S02]  /*4560*/  IMAD R13, R14, R34, R13 ;  /* 0x000000220e0d7224 */ /* 0x000fe400078e020d */
[----:B------:R-:W-:-:S04]  /*4570*/  IMAD.HI.U32 R6, R19, R32, RZ ;  /* 0x0000002013067227 */ /* 0x000fc800078e00ff */
[----:B------:R-:W-:-:S05]  /*4580*/  IMAD R25, R6, R25, R32 ;  /* 0x0000001906197224 */ /* 0x000fca00078e0220 */
[----:B------:R-:W-:-:S13]  /*4590*/  ISETP.GT.U32.AND P2, PT, R18, R25, PT ;  /* 0x000000191200720c */ /* 0x000fda0003f44070 */
[----:B------:R-:W-:Y:S02]  /*45a0*/  @!P2 IMAD.IADD R25, R25, 0x1, -R26 ;  /* 0x000000011919a824 */ /* 0x000fe400078e0a1a */
[----:B------:R-:W-:-:S03]  /*45b0*/  @!P2 VIADD R6, R6, 0x1 ;  /* 0x000000010606a836 */ /* 0x000fc60000000000 */
[----:B------:R-:W-:Y:S02]  /*45c0*/  ISETP.GE.U32.AND P1, PT, R25, R18, PT ;  /* 0x000000121900720c */ /* 0x000fe40003f26070 */
[----:B------:R-:W-:-:S04]  /*45d0*/  LOP3.LUT R25, R35, R14, RZ, 0x3c, !PT ;  /* 0x0000000e23197212 */ /* 0x000fc800078e3cff */
[----:B------:R-:W-:Y:S02]  /*45e0*/  ISETP.GE.AND P5, PT, R25, RZ, PT ;  /* 0x000000ff1900720c */ /* 0x000fe40003fa6270 */
[----:B------:R-:W-:-:S04]  /*45f0*/  SEL R25, R22, R24, !P0 ;  /* 0x0000001816197207 */ /* 0x000fc80004000000 */
[----:B------:R-:W-:Y:S01]  /*4600*/  IADD3 R29, PT, PT, -R25, RZ, RZ ;  /* 0x000000ff191d7210 */ /* 0x000fe20007ffe1ff */
[----:B------:R-:W-:-:S04]  /*4610*/  @P1 VIADD R6, R6, 0x1 ;  /* 0x0000000106061836 */ /* 0x000fc80000000000 */
[----:B------:R-:W-:Y:S02]  /*4620*/  IMAD R29, R14, R29, R9 ;  /* 0x0000001d0e1d7224 */ /* 0x000fe400078e0209 */
[----:B------:R-:W-:Y:S02]  /*4630*/  @!P5 IMAD.MOV R6, RZ, RZ, -R6 ;  /* 0x000000ffff06d224 */ /* 0x000fe400078e0a06 */
[----:B------:R-:W-:-:S03]  /*4640*/  IMAD.WIDE R8, R31, 0x4, R4 ;  /* 0x000000041f087825 */ /* 0x000fc600078e0204 */
[----:B------:R-:W-:Y:S01]  /*4650*/  SEL R24, R22, R6, !P0 ;  /* 0x0000000616187207 */ /* 0x000fe20004000000 */
[----:B------:R-:W-:Y:S02]  /*4660*/  IMAD R22, R20, R11, R16 ;  /* 0x0000000b14167224 */ /* 0x000fe400078e0210 */
[----:B------:R-:W-:Y:S01]  /*4670*/  IMAD R31, R14, R30, R7 ;  /* 0x0000001e0e1f7224 */ /* 0x000fe200078e0207 */
[----:B------:R0:W3:Y:S01]  /*4680*/  LDG.E R20, desc[UR4][R8.64] ;  /* 0x0000000408147981 */ /* 0x0000e2000c1e1900 */
[----:B------:R-:W-:-:S04]  /*4690*/  IMAD.MOV R6, RZ, RZ, -R24 ;  /* 0x000000ffff067224 */ /* 0x000fc800078e0a18 */
[----:B------:R-:W-:Y:S02]  /*46a0*/  IMAD R35, R14, R6, R35 ;  /* 0x000000060e237224 */ /* 0x000fe400078e0223 */
[----:B------:R-:W-:-:S04]  /*46b0*/  IMAD.WIDE R6, R33, 0x4, R4 ;  /* 0x0000000421067825 */ /* 0x000fc800078e0204 */
[----:B------:R-:W-:Y:S01]  /*46c0*/  IMAD R33, R14, R22, R13 ;  /* 0x000000160e217224 */ /* 0x000fe200078e020d */
[----:B------:R1:W4:Y:S01]  /*46d0*/  LDG.E R26, desc[UR4][R6.64] ;  /* 0x00000004061a7981 */ /* 0x000322000c1e1900 */
[----:B------:R-:W-:Y:S02]  /*46e0*/  IMAD R22, R12, R11, R16 ;  /* 0x0000000b0c167224 */ /* 0x000fe400078e0210 */
[----:B------:R-:W-:-:S04]  /*46f0*/  IMAD.WIDE R12, R31, 0x4, R4 ;  /* 0x000000041f0c7825 */ /* 0x000fc800078e0204 */
[----:B------:R-:W-:Y:S02]  /*4700*/  IMAD R31, R14, R22, R23 ;  /* 0x000000160e1f7224 */ /* 0x000fe400078e0217 */
[----:B------:R-:W-:Y:S01]  /*4710*/  IMAD R25, R25, R11, R16 ;  /* 0x0000000b19197224 */ /* 0x000fe200078e0210 */
[----:B------:R-:W5:Y:S01]  /*4720*/  LDG.E R12, desc[UR4][R12.64] ;  /* 0x000000040c0c7981 */ /* 0x000f62000c1e1900 */
[----:B------:R-:W-:-:S04]  /*4730*/  IMAD.WIDE R22, R33, 0x4, R4 ;  /* 0x0000000421167825 */ /* 0x000fc800078e0204 */
[----:B------:R-:W-:Y:S02]  /*4740*/  IMAD R24, R24, R11, R16 ;  /* 0x0000000b18187224 */ /* 0x000fe400078e0210 */
[----:B------:R-:W-:Y:S01]  /*4750*/  IMAD R25, R14, R25, R29 ;  /* 0x000000190e197224 */ /* 0x000fe200078e021d */
[----:B------:R-:W5:Y:S01]  /*4760*/  LDG.E R22, desc[UR4][R22.64] ;  /* 0x0000000416167981 */ /* 0x000f62000c1e1900 */
[----:B0-----:R-:W-:-:S04]  /*4770*/  IMAD.WIDE R8, R31, 0x4, R4 ;  /* 0x000000041f087825 */ /* 0x001fc800078e0204 */
[----:B------:R-:W-:Y:S02]  /*4780*/  IMAD R35, R14, R24, R35 ;  /* 0x000000180e237224 */ /* 0x000fe400078e0223 */
[--C-:B------:R-:W-:Y:S01]  /*4790*/  IMAD.WIDE R24, R25, 0x4, R4.reuse ;  /* 0x0000000419187825 */ /* 0x100fe200078e0204 */
[----:B------:R-:W5:Y:S03]  /*47a0*/  LDG.E R8, desc[UR4][R8.64] ;  /* 0x0000000408087981 */ /* 0x000f66000c1e1900 */
[----:B-1----:R-:W-:Y:S02]  /*47b0*/  IMAD.WIDE R6, R35, 0x4, R4 ;  /* 0x0000000423067825 */ /* 0x002fe400078e0204 */
[----:B------:R-:W5:Y:S04]  /*47c0*/  LDG.E R24, desc[UR4][R24.64] ;  /* 0x0000000418187981 */ /* 0x000f68000c1e1900 */
[----:B------:R-:W5:Y:S01]  /*47d0*/  LDG.E R6, desc[UR4][R6.64] ;  /* 0x0000000406067981 */ /* 0x000f62000c1e1900 */
[----:B------:R-:W-:-:S04]  /*47e0*/  IADD3 R0, PT, PT, R0, 0x8, RZ ;  /* 0x0000000800007810 */ /* 0x000fc80007ffe0ff */
[----:B------:R-:W-:Y:S01]  /*47f0*/  ISETP.NE.AND P0, PT, R0, RZ, PT ;  /* 0x000000ff0000720c */ /* 0x000fe20003f05270 */
[----:B------:R-:W-:Y:S02]  /*4800*/  VIADD R17, R17, 0x100 ;  /* 0x0000010011117836 */ /* 0x000fe40000000000 */
[----:B--2---:R-:W-:-:S04]  /*4810*/  FADD R21, R21, R28 ;  /* 0x0000001c15157221 */ /* 0x004fc80000000000 */
[----:B---3--:R-:W-:-:S04]  /*4820*/  FADD R21, R20, R21 ;  /* 0x0000001514157221 */ /* 0x008fc80000000000 */
[----:B----4-:R-:W-:-:S04]  /*4830*/  FADD R21, R26, R21 ;  /* 0x000000151a157221 */ /* 0x010fc80000000000 */
[----:B-----5:R-:W-:-:S04]  /*4840*/  FADD R21, R12, R21 ;  /* 0x000000150c157221 */ /* 0x020fc80000000000 */
[----:B------:R-:W-:-:S04]  /*4850*/  FADD R21, R22, R21 ;  /* 0x0000001516157221 */ /* 0x000fc80000000000 */
[----:B------:R-:W-:-:S04]  /*4860*/  FADD R21, R8, R21 ;  /* 0x0000001508157221 */ /* 0x000fc80000000000 */
[----:B------:R-:W-:-:S04]  /*4870*/  FADD R21, R24, R21 ;  /* 0x0000001518157221 */ /* 0x000fc80000000000 */
[----:B------:R-:W-:Y:S01]  /*4880*/  FADD R28, R6, R21 ;  /* 0x00000015061c7221 */ /* 0x000fe20000000000 */
[----:B------:R-:W-:Y:S06]  /*4890*/  @P0 BRA `(.L_x_21) ;  /* 0xfffffff400300947 */ /* 0x000fec000383ffff */
.L_x_20:
[----:B--234-:R-:W-:Y:S05]  /*48a0*/  BSYNC.RECONVERGENT B1 ;  /* 0x0000000000017941 */ /* 0x01cfea0003800200 */
.L_x_19:
[----:B------:R-:W-:-:S13]  /*48b0*/  ISETP.NE.AND P0, PT, R27, RZ, PT ;  /* 0x000000ff1b00720c */ /* 0x000fda0003f05270 */
[----:B------:R-:W-:Y:S05]  /*48c0*/  @!P0 BRA `(.L_x_13) ;  /* 0x0000000c000c8947 */ /* 0x000fea0003800000 */
[----:B------:R-:W-:Y:S01]  /*48d0*/  ISETP.GE.U32.AND P1, PT, R27, 0x4, PT ;  /* 0x000000041b00780c */ /* 0x000fe20003f26070 */
[----:B------:R-:W-:Y:S01]  /*48e0*/  BSSY.RECONVERGENT B1, `(.L_x_22) ;  /* 0x0000062000017945 */ /* 0x000fe20003800200 */
[----:B------:R-:W-:-:S11]  /*48f0*/  LOP3.LUT P0, R15, R15, 0x3, RZ, 0xc0, !PT ;  /* 0x000000030f0f7812 */ /* 0x000fd6000780c0ff */
[----:B------:R-:W-:Y:S05]  /*4900*/  @!P1 BRA `(.L_x_23) ;  /* 0x00000004007c9947 */ /* 0x000fea0003800000 */
[-C--:B------:R-:W-:Y:S02]  /*4910*/  IABS R0, R14.reuse ;  /* 0x0000000e00007213 */ /* 0x080fe40000000000 */
[C---:B------:R-:W-:Y:S02]  /*4920*/  IADD3 R13, PT, PT, R17.reuse, 0x20, RZ ;  /* 0x00000020110d7810 */ /* 0x040fe40007ffe0ff */
[----:B------:R-:W0:Y:S01]  /*4930*/  I2F.RP R6, R0 ;  /* 0x0000000000067306 */ /* 0x000e220000209400 */
[----:B------:R-:W-:Y:S02]  /*4940*/  IABS R8, R14 ;  /* 0x0000000e00087213 */ /* 0x000fe40000000000 */
[----:B------:R-:W-:Y:S02]  /*4950*/  IADD3 R9, PT, PT, R17, 0x40, RZ ;  /* 0x0000004011097810 */ /* 0x000fe40007ffe0ff */
[----:B------:R-:W-:Y:S02]  /*4960*/  IABS R19, R13 ;  /* 0x0000000d00137213 */ /* 0x000fe40000000000 */
[----:B------:R-:W-:-:S02]  /*4970*/  IADD3 R18, PT, PT, RZ, -R8, RZ ;  /* 0x80000008ff127210 */ /* 0x000fc40007ffe0ff */
[----:B------:R-:W-:Y:S01]  /*4980*/  IABS R21, R9 ;  /* 0x0000000900157213 */ /* 0x000fe20000000000 */
[----:B0-----:R-:W0:Y:S02]  /*4990*/  MUFU.RCP R6, R6 ;  /* 0x0000000600067308 */ /* 0x001e240000001000 */
[----:B0-----:R-:W-:-:S06]  /*49a0*/  IADD3 R4, PT, PT, R6, 0xffffffe, RZ ;  /* 0x0ffffffe06047810 */ /* 0x001fcc0007ffe0ff */
[----:B------:R0:W1:Y:S02]  /*49b0*/  F2I.FTZ.U32.TRUNC.NTZ R5, R4 ;  /* 0x0000000400057305 */ /* 0x000064000021f000 */
[----:B0-----:R-:W-:Y:S02]  /*49c0*/  IMAD.MOV.U32 R4, RZ, RZ, RZ ;  /* 0x000000ffff047224 */ /* 0x001fe400078e00ff */
[----:B-1----:R-:W-:-:S04]  /*49d0*/  IMAD.MOV R7, RZ, RZ, -R5 ;  /* 0x000000ffff077224 */ /* 0x002fc800078e0a05 */
[----:B------:R-:W-:-:S04]  /*49e0*/  IMAD R7, R7, R0, RZ ;  /* 0x0000000007077224 */ /* 0x000fc800078e02ff */
[----:B------:R-:W-:Y:S01]  /*49f0*/  IMAD.HI.U32 R12, R5, R7, R4 ;  /* 0x00000007050c7227 */ /* 0x000fe200078e0004 */
[----:B------:R-:W-:-:S03]  /*4a00*/  IABS R5, R17 ;  /* 0x0000001100057213 */ /* 0x000fc60000000000 */
[----:B------:R-:W-:Y:S02]  /*4a10*/  VIADD R7, R17, 0x60 ;  /* 0x0000006011077836 */ /* 0x000fe40000000000 */
[----:B------:R-:W-:-:S03]  /*4a20*/  IMAD.HI.U32 R4, R12, R5, RZ ;  /* 0x000000050c047227 */ /* 0x000fc600078e00ff */
[----:B------:R-:W-:Y:S01]  /*4a30*/  IABS R23, R7 ;  /* 0x0000000700177213 */ /* 0x000fe20000000000 */
[----:B------:R-:W-:-:S04]  /*4a40*/  IMAD.HI.U32 R6, R12, R19, RZ ;  /* 0x000000130c067227 */ /* 0x000fc800078e00ff */
[----:B------:R-:W-:Y:S02]  /*4a50*/  IMAD R5, R4, R18, R5 ;  /* 0x0000001204057224 */ /* 0x000fe400078e0205 */
[----:B------:R-:W-:-:S03]  /*4a60*/  IMAD.HI.U32 R8, R12, R21, RZ ;  /* 0x000000150c087227 */ /* 0x000fc600078e00ff */
[----:B------:R-:W-:Y:S01]  /*4a70*/  ISETP.GT.U32.AND P6, PT, R0, R5, PT ;  /* 0x000000050000720c */ /* 0x000fe20003fc4070 */
[----:B------:R-:W-:Y:S02]  /*4a80*/  IMAD R19, R6, R18, R19 ;  /* 0x0000001206137224 */ /* 0x000fe400078e0213 */
[----:B------:R-:W-:-:S03]  /*4a90*/  IMAD.HI.U32 R12, R12, R23, RZ ;  /* 0x000000170c0c7227 */ /* 0x000fc600078e00ff */
[----:B------:R-:W-:Y:S01]  /*4aa0*/  ISETP.GT.U32.AND P4, PT, R0, R19, PT ;  /* 0x000000130000720c */ /* 0x000fe20003f84070 */
[-C--:B------:R-:W-:Y:S02]  /*4ab0*/  IMAD R21, R8, R18.reuse, R21 ;  /* 0x0000001208157224 */ /* 0x080fe400078e0215 */
[----:B------:R-:W-:Y:S01]  /*4ac0*/  IMAD R23, R12, R18, R23 ;  /* 0x000000120c177224 */ /* 0x000fe200078e0217 */
[----:B------:R-:W-:Y:S02]  /*4ad0*/  LOP3.LUT R18, R7, R14, RZ, 0x3c, !PT ;  /* 0x0000000e07127212 */ /* 0x000fe400078e3cff */
[----:B------:R-:W-:Y:S01]  /*4ae0*/  ISETP.GT.U32.AND P5, PT, R0, R21, PT ;  /* 0x000000150000720c */ /* 0x000fe20003fa4070 */
[----:B------:R-:W-:Y:S01]  /*4af0*/  @!P6 VIADD R4, R4, 0x1 ;  /* 0x000000010404e836 */ /* 0x000fe20000000000 */
[----:B------:R-:W-:Y:S02]  /*4b00*/  ISETP.GT.U32.AND P1, PT, R0, R23, PT ;  /* 0x000000170000720c */ /* 0x000fe40003f24070 */
[----:B------:R-:W-:-:S03]  /*4b10*/  @!P6 IADD3 R5, PT, PT, R5, -R0, RZ ;  /* 0x800000000505e210 */ /* 0x000fc60007ffe0ff */
[--C-:B------:R-:W-:Y:S01]  /*4b20*/  @!P4 IMAD.IADD R19, R19, 0x1, -R0.reuse ;  /* 0x000000011313c824 */ /* 0x100fe200078e0a00 */
[----:B------:R-:W-:Y:S02]  /*4b30*/  ISETP.GE.U32.AND P3, PT, R5, R0, PT ;  /* 0x000000000500720c */ /* 0x000fe40003f66070 */
[----:B------:R-:W-:Y:S02]  /*4b40*/  LOP3.LUT R5, R17, R14, RZ, 0x3c, !PT ;  /* 0x0000000e11057212 */ /* 0x000fe400078e3cff */
[-C--:B------:R-:W-:Y:S01]  /*4b50*/  ISETP.GE.U32.AND P2, PT, R19, R0.reuse, PT ;  /* 0x000000001300720c */ /* 0x080fe20003f46070 */
[--C-:B------:R-:W-:Y:S01]  /*4b60*/  @!P5 IMAD.IADD R21, R21, 0x1, -R0.reuse ;  /* 0x000000011515d824 */ /* 0x100fe200078e0a00 */
[----:B------:R-:W-:Y:S01]  /*4b70*/  @!P4 IADD3 R6, PT, PT, R6, 0x1, RZ ;  /* 0x000000010606c810 */ /* 0x000fe20007ffe0ff */
[----:B------:R-:W-:Y:S01]  /*4b80*/  @!P1 IMAD.IADD R23, R23, 0x1, -R0 ;  /* 0x0000000117179824 */ /* 0x000fe200078e0a00 */
[----:B------:R-:W-:Y:S01]  /*4b90*/  @!P5 IADD3 R8, PT, PT, R8, 0x1, RZ ;  /* 0x000000010808d810 */ /* 0x000fe20007ffe0ff */
[----:B------:R-:W-:Y:S01]  /*4ba0*/  @!P1 VIADD R12, R12, 0x1 ;  /* 0x000000010c0c9836 */ /* 0x000fe20000000000 */
[----:B------:R-:W-:-:S02]  /*4bb0*/  ISETP.GE.U32.AND P4, PT, R21, R0, PT ;  /* 0x000000001500720c */ /* 0x000fc40003f86070 */
[----:B------:R-:W-:Y:S02]  /*4bc0*/  ISETP.GE.U32.AND P6, PT, R23, R0, PT ;  /* 0x000000001700720c */ /* 0x000fe40003fc6070 */
[----:B------:R-:W-:Y:S02]  /*4bd0*/  ISETP.GE.AND P5, PT, R5, RZ, PT ;  /* 0x000000ff0500720c */ /* 0x000fe40003fa6270 */
[-C--:B------:R-:W-:Y:S01]  /*4be0*/  LOP3.LUT R0, R13, R14.reuse, RZ, 0x3c, !PT ;  /* 0x0000000e0d007212 */ /* 0x080fe200078e3cff */
[----:B------:R-:W-:Y:S01]  /*4bf0*/  @P2 VIADD R6, R6, 0x1 ;  /* 0x0000000106062836 */ /* 0x000fe20000000000 */
[----:B------:R-:W-:Y:S02]  /*4c00*/  @P3 IADD3 R4, PT, PT, R4, 0x1, RZ ;  /* 0x0000000104043810 */ /* 0x000fe40007ffe0ff */
[----:B------:R-:W-:Y:S02]  /*4c10*/  LOP3.LUT R5, R9, R14, RZ, 0x3c, !PT ;  /* 0x0000000e09057212 */ /* 0x000fe400078e3cff */
[----:B------:R-:W-:Y:S01]  /*4c20*/  ISETP.GE.AND P3, PT, R0, RZ, PT ;  /* 0x000000ff0000720c */ /* 0x000fe20003f66270 */
[----:B------:R-:W-:Y:S01]  /*4c30*/  @P4 VIADD R8, R8, 0x1 ;  /* 0x0000000108084836 */ /* 0x000fe20000000000 */
[----:B------:R-:W-:-:S02]  /*4c40*/  ISETP.GE.AND P2, PT, R5, RZ, PT ;  /* 0x000000ff0500720c */ /* 0x000fc40003f46270 */
[----:B------:R-:W-:Y:S02]  /*4c50*/  MOV R0, R4 ;  /* 0x0000000400007202 */ /* 0x000fe40000000f00 */
[----:B------:R-:W-:Y:S01]  /*4c60*/  ISETP.GE.AND P4, PT, R18, RZ, PT ;  /* 0x000000ff1200720c */ /* 0x000fe20003f86270 */
[----:B------:R-:W0:Y:S01]  /*4c70*/  LDC.64 R4, c[0x0][0x388] ;  /* 0x0000e200ff047b82 */ /* 0x000e220000000a00 */
[----:B------:R-:W-:Y:S02]  /*4c80*/  @!P5 IADD3 R0, PT, PT, -R0, RZ, RZ ;  /* 0x000000ff0000d210 */ /* 0x000fe40007ffe1ff */
[----:B------:R-:W-:Y:S02]  /*4c90*/  ISETP.NE.AND P5, PT, R14, RZ, PT ;  /* 0x000000ff0e00720c */ /* 0x000fe40003fa5270 */
[----:B------:R-:W-:Y:S01]  /*4ca0*/  LOP3.LUT R21, RZ, R14, RZ, 0x33, !PT ;  /* 0x0000000eff157212 */ /* 0x000fe200078e33ff */
[----:B------:R-:W-:Y:S01]  /*4cb0*/  @!P3 IMAD.MOV R6, RZ, RZ, -R6 ;  /* 0x000000ffff06b224 */ /* 0x000fe200078e0a06 */
[----:B------:R-:W-:-:S02]  /*4cc0*/  @P6 IADD3 R12, PT, PT, R12, 0x1, RZ ;  /* 0x000000010c0c6810 */ /* 0x000fc40007ffe0ff */
[C---:B------:R-:W-:Y:S02]  /*4cd0*/  SEL R0, R21.reuse, R0, !P5 ;  /* 0x0000000015007207 */ /* 0x040fe40006800000 */
[----:B------:R-:W-:Y:S02]  /*4ce0*/  @!P2 IADD3 R8, PT, PT, -R8, RZ, RZ ;  /* 0x000000ff0808a210 */ /* 0x000fe40007ffe1ff */
[C---:B------:R-:W-:Y:S01]  /*4cf0*/  SEL R6, R21.reuse, R6, !P5 ;  /* 0x0000000615067207 */ /* 0x040fe20006800000 */
[----:B------:R-:W-:Y:S01]  /*4d00*/  IMAD.MOV R19, RZ, RZ, -R0 ;  /* 0x000000ffff137224 */ /* 0x000fe200078e0a00 */
[----:B------:R-:W-:Y:S01]  /*4d10*/  @!P4 IADD3 R12, PT, PT, -R12, RZ, RZ ;  /* 0x000000ff0c0cc210 */ /* 0x000fe20007ffe1ff */
[----:B------:R-:W-:Y:S01]  /*4d20*/  IMAD R0, R0, R11, R16 ;  /* 0x0000000b00007224 */ /* 0x000fe200078e0210 */
[C---:B------:R-:W-:Y:S01]  /*4d30*/  SEL R8, R21.reuse, R8, !P5 ;  /* 0x0000000815087207 */ /* 0x040fe20006800000 */
[----:B------:R-:W-:Y:S01]  /*4d40*/  IMAD.MOV R18, RZ, RZ, -R6 ;  /* 0x000000ffff127224 */ /* 0x000fe200078e0a06 */
[----:B------:R-:W-:Y:S01]  /*4d50*/  SEL R12, R21, R12, !P5 ;  /* 0x0000000c150c7207 */ /* 0x000fe20006800000 */
[----:B------:R-:W-:Y:S01]  /*4d60*/  IMAD R19, R14, R19, R17 ;  /* 0x000000130e137224 */ /* 0x000fe200078e0211 */
[----:B------:R-:W-:Y:S01]  /*4d70*/  IADD3 R21, PT, PT, -R8, RZ, RZ ;  /* 0x000000ff08157210 */ /* 0x000fe20007ffe1ff */
[----:B------:R-:W-:-:S02]  /*4d80*/  IMAD R13, R14, R18, R13 ;  /* 0x000000120e0d7224 */ /* 0x000fc400078e020d */
[----:B------:R-:W-:Y:S02]  /*4d90*/  IMAD R19, R14, R0, R19 ;  /* 0x000000000e137224 */ /* 0x000fe400078e0213 */
[----:B------:R-:W-:Y:S02]  /*4da0*/  IMAD R6, R6, R11, R16 ;  /* 0x0000000b06067224 */ /* 0x000fe400078e0210 */
[----:B------:R-:W-:Y:S02]  /*4db0*/  IMAD.MOV R18, RZ, RZ, -R12 ;  /* 0x000000ffff127224 */ /* 0x000fe400078e0a0c */
[----:B------:R-:W-:Y:S02]  /*4dc0*/  IMAD R21, R14, R21, R9 ;  /* 0x000000150e157224 */ /* 0x000fe400078e0209 */
[----:B------:R-:W-:Y:S02]  /*4dd0*/  IMAD R0, R8, R11, R16 ;  /* 0x0000000b08007224 */ /* 0x000fe400078e0210 */
[----:B------:R-:W-:-:S02]  /*4de0*/  IMAD R13, R14, R6, R13 ;  /* 0x000000060e0d7224 */ /* 0x000fc400078e020d */
[----:B0-----:R-:W-:-:S04]  /*4df0*/  IMAD.WIDE R8, R19, 0x4, R4 ;  /* 0x0000000413087825 */ /* 0x001fc800078e0204 */
[----:B------:R-:W-:Y:S02]  /*4e00*/  IMAD R19, R14, R18, R7 ;  /* 0x000000120e137224 */ /* 0x000fe400078e0207 */
[----:B------:R-:W-:Y:S01]  /*4e10*/  IMAD R12, R12, R11, R16 ;  /* 0x0000000b0c0c7224 */ /* 0x000fe200078e0210 */
[----:B------:R-:W2:Y:S01]  /*4e20*/  LDG.E R9, desc[UR4][R8.64] ;  /* 0x0000000408097981 */ /* 0x000ea2000c1e1900 */
[----:B------:R-:W-:Y:S02]  /*4e30*/  IMAD R21, R14, R0, R21 ;  /* 0x000000000e157224 */ /* 0x000fe400078e0215 */
[----:B------:R-:W-:-:S04]  /*4e40*/  IMAD.WIDE R6, R13, 0x4, R4 ;  /* 0x000000040d067825 */ /* 0x000fc800078e0204 */
[----:B------:R-:W-:Y:S02]  /*4e50*/  IMAD R19, R14, R12, R19 ;  /* 0x0000000c0e137224 */ /* 0x000fe400078e0213 */
[--C-:B------:R-:W-:Y:S01]  /*4e60*/  IMAD.WIDE R12, R21, 0x4, R4.reuse ;  /* 0x00000004150c7825 */ /* 0x100fe200078e0204 */
[----:B------:R-:W3:Y:S03]  /*4e70*/  LDG.E R6, desc[UR4][R6.64] ;  /* 0x0000000406067981 */ /* 0x000ee6000c1e1900 */
[----:B------:R-:W-:Y:S02]  /*4e80*/  IMAD.WIDE R4, R19, 0x4, R4 ;  /* 0x0000000413047825 */ /* 0x000fe400078e0204 */
[----:B------:R-:W4:Y:S04]  /*4e90*/  LDG.E R12, desc[UR4][R12.64] ;  /* 0x000000040c0c7981 */ /* 0x000f28000c1e1900 */
[----:B------:R-:W5:Y:S01]  /*4ea0*/  LDG.E R4, desc[UR4][R4.64] ;  /* 0x0000000404047981 */ /* 0x000f62000c1e1900 */
[----:B------:R-:W-:Y:S01]  /*4eb0*/  IADD3 R17, PT, PT, R17, 0x80, RZ ;  /* 0x0000008011117810 */ /* 0x000fe20007ffe0ff */
[----:B--2---:R-:W-:-:S04]  /*4ec0*/  FADD R19, R28, R9 ;  /* 0x000000091c137221 */ /* 0x004fc80000000000 */
[----:B---3--:R-:W-:-:S04]  /*4ed0*/  FADD R19, R19, R6 ;  /* 0x0000000613137221 */ /* 0x008fc80000000000 */
[----:B----4-:R-:W-:-:S04]  /*4ee0*/  FADD R19, R19, R12 ;  /* 0x0000000c13137221 */ /* 0x010fc80000000000 */
[----:B-----5:R-:W-:-:S07]  /*4ef0*/  FADD R28, R19, R4 ;  /* 0x00000004131c7221 */ /* 0x020fce0000000000 */
.L_x_23:
[----:B------:R-:W-:Y:S05]  /*4f00*/  BSYNC.RECONVERGENT B1 ;  /* 0x0000000000017941 */ /* 0x000fea0003800200 */
.L_x_22:
[----:B------:R-:W-:Y:S05]  /*4f10*/  @!P0 BRA `(.L_x_13) ;  /* 0x0000000400788947 */ /* 0x000fea0003800000 */
[----:B------:R-:W-:Y:S01]  /*4f20*/  ISETP.NE.AND P1, PT, R15, 0x1, PT ;  /* 0x000000010f00780c */ /* 0x000fe20003f25270 */
[----:B------:R-:W-:Y:S01]  /*4f30*/  BSSY.RECONVERGENT B1, `(.L_x_24) ;  /* 0x000003b000017945 */ /* 0x000fe20003800200 */
[----:B------:R-:W-:-:S11]  /*4f40*/  LOP3.LUT P0, RZ, R10, 0x20, RZ, 0xc0, !PT ;  /* 0x000000200aff7812 */ /* 0x000fd6000780c0ff */
[----:B------:R-:W-:Y:S05]  /*4f50*/  @!P1 BRA `(.L_x_25) ;  /* 0x0000000000e09947 */ /* 0x000fea0003800000 */
[-C--:B------:R-:W-:Y:S01]  /*4f60*/  IABS R7, R14.reuse ;  /* 0x0000000e00077213 */ /* 0x080fe20000000000 */
[----:B------:R-:W-:Y:S01]  /*4f70*/  VIADD R13, R17, 0x20 ;  /* 0x00000020110d7836 */ /* 0x000fe20000000000 */
[----:B------:R-:W-:Y:S02]  /*4f80*/  IABS R8, R17 ;  /* 0x0000001100087213 */ /* 0x000fe40000000000 */
[----:B------:R-:W0:Y:S01]  /*4f90*/  I2F.RP R0, R7 ;  /* 0x0000000700007306 */ /* 0x000e220000209400 */
[----:B------:R-:W-:-:S07]  /*4fa0*/  IABS R10, R14 ;  /* 0x0000000e000a7213 */ /* 0x000fce0000000000 */
[----:B0-----:R-:W0:Y:S02]  /*4fb0*/  MUFU.RCP R0, R0 ;  /* 0x0000000000007308 */ /* 0x001e240000001000 */
[----:B0-----:R-:W-:Y:S02]  /*4fc0*/  VIADD R4, R0, 0xffffffe ;  /* 0x0ffffffe00047836 */ /* 0x001fe40000000000 */
[----:B------:R-:W-:-:S04]  /*4fd0*/  IMAD.MOV R0, RZ, RZ, -R10 ;  /* 0x000000ffff007224 */ /* 0x000fc800078e0a0a */
[----:B------:R0:W1:Y:S02]  /*4fe0*/  F2I.FTZ.U32.TRUNC.NTZ R5, R4 ;  /* 0x0000000400057305 */ /* 0x000064000021f000 */
[----:B0-----:R-:W-:Y:S01]  /*4ff0*/  HFMA2 R4, -RZ, RZ, 0, 0 ;  /* 0x00000000ff047431 */ /* 0x001fe200000001ff */
[----:B-1----:R-:W-:-:S05]  /*5000*/  IADD3 R6, PT, PT, RZ, -R5, RZ ;  /* 0x80000005ff067210 */ /* 0x002fca0007ffe0ff */
[----:B------:R-:W-:-:S04]  /*5010*/  IMAD R9, R6, R7, RZ ;  /* 0x0000000706097224 */ /* 0x000fc800078e02ff */
[----:B------:R-:W-:Y:S01]  /*5020*/  IMAD.HI.U32 R6, R5, R9, R4 ;  /* 0x0000000905067227 */ /* 0x000fe200078e0004 */
[----:B------:R-:W-:Y:S02]  /*5030*/  MOV R9, R8 ;  /* 0x0000000800097202 */ /* 0x000fe40000000f00 */
[----:B------:R-:W-:-:S03]  /*5040*/  IABS R5, R13 ;  /* 0x0000000d00057213 */ /* 0x000fc60000000000 */
[----:B------:R-:W-:-:S04]  /*5050*/  IMAD.HI.U32 R4, R6, R9, RZ ;  /* 0x0000000906047227 */ /* 0x000fc800078e00ff */
[----:B------:R-:W-:Y:S02]  /*5060*/  IMAD R8, R4, R0, R9 ;  /* 0x0000000004087224 */ /* 0x000fe400078e0209 */
[----:B------:R-:W-:-:S03]  /*5070*/  IMAD.HI.U32 R6, R6, R5, RZ ;  /* 0x0000000506067227 */ /* 0x000fc600078e00ff */
[----:B------:R-:W-:Y:S01]  /*5080*/  ISETP.GT.U32.AND P4, PT, R7, R8, PT ;  /* 0x000000080700720c */ /* 0x000fe20003f84070 */
[----:B------:R-:W-:Y:S01]  /*5090*/  IMAD R0, R6, R0, R5 ;  /* 0x0000000006007224 */ /* 0x000fe200078e0205 */
[----:B------:R-:W-:-:S04]  /*50a0*/  LOP3.LUT R5, R17, R14, RZ, 0x3c, !PT ;  /* 0x0000000e11057212 */ /* 0x000fc800078e3cff */
[----:B------:R-:W-:Y:S02]  /*50b0*/  ISETP.GT.U32.AND P3, PT, R7, R0, PT ;  /* 0x000000000700720c */ /* 0x000fe40003f64070 */
[----:B------:R-:W-:-:S05]  /*50c0*/  ISETP.GE.AND P1, PT, R5, RZ, PT ;  /* 0x000000ff0500720c */ /* 0x000fca0003f26270 */
[----:B------:R-:W-:Y:S02]  /*50d0*/  @!P4 IMAD.IADD R8, R8, 0x1, -R7 ;  /* 0x000000010808c824 */ /* 0x000fe400078e0a07 */
[----:B------:R-:W-:-:S03]  /*50e0*/  @!P4 VIADD R4, R4, 0x1 ;  /* 0x000000010404c836 */ /* 0x000fc60000000000 */
[-C--:B------:R-:W-:Y:S02]  /*50f0*/  ISETP.GE.U32.AND P5, PT, R8, R7.reuse, PT ;  /* 0x000000070800720c */ /* 0x080fe40003fa6070 */
[-C--:B------:R-:W-:Y:S02]  /*5100*/  @!P3 IADD3 R0, PT, PT, R0, -R7.reuse, RZ ;  /* 0x800000070000b210 */ /* 0x080fe40007ffe0ff */
[----:B------:R-:W-:Y:S02]  /*5110*/  @!P3 IADD3 R6, PT, PT, R6, 0x1, RZ ;  /* 0x000000010606b810 */ /* 0x000fe40007ffe0ff */
[----:B------:R-:W-:Y:S02]  /*5120*/  ISETP.GE.U32.AND P2, PT, R0, R7, PT ;  /* 0x000000070000720c */ /* 0x000fe40003f46070 */
[-C--:B------:R-:W-:Y:S02]  /*5130*/  LOP3.LUT R0, R13, R14.reuse, RZ, 0x3c, !PT ;  /* 0x0000000e0d007212 */ /* 0x080fe400078e3cff */
[----:B------:R-:W-:-:S02]  /*5140*/  LOP3.LUT R7, RZ, R14, RZ, 0x33, !PT ;  /* 0x0000000eff077212 */ /* 0x000fc400078e33ff */
[----:B------:R-:W-:Y:S01]  /*5150*/  ISETP.GE.AND P4, PT, R0, RZ, PT ;  /* 0x000000ff0000720c */ /* 0x000fe20003f86270 */
[----:B------:R-:W-:-:S04]  /*5160*/  @P5 VIADD R4, R4, 0x1 ;  /* 0x0000000104045836 */ /* 0x000fc80000000000 */
[----:B------:R-:W-:Y:S02]  /*5170*/  IMAD.MOV.U32 R0, RZ, RZ, R4 ;  /* 0x000000ffff007224 */ /* 0x000fe400078e0004 */
[----:B------:R-:W-:Y:S01]  /*5180*/  @P2 IADD3 R6, PT, PT, R6, 0x1, RZ ;  /* 0x0000000106062810 */ /* 0x000fe20007ffe0ff */
[----:B------:R-:W0:Y:S01]  /*5190*/  LDC.64 R4, c[0x0][0x388] ;  /* 0x0000e200ff047b82 */ /* 0x000e220000000a00 */
[----:B------:R-:W-:Y:S02]  /*51a0*/  ISETP.NE.AND P2, PT, R14, RZ, PT ;  /* 0x000000ff0e00720c */ /* 0x000fe40003f45270 */
[----:B------:R-:W-:Y:S02]  /*51b0*/  @!P1 IADD3 R0, PT, PT, -R0, RZ, RZ ;  /* 0x000000ff00009210 */ /* 0x000fe40007ffe1ff */
[----:B------:R-:W-:Y:S02]  /*51c0*/  @!P4 IMAD.MOV R6, RZ, RZ, -R6 ;  /* 0x000000ffff06c224 */ /* 0x000fe400078e0a06 */
[----:B------:R-:W-:-:S03]  /*51d0*/  SEL R0, R7, R0, !P2 ;  /* 0x0000000007007207 */ /* 0x000fc60005000000 */
[----:B------:R-:W-:Y:S02]  /*51e0*/  SEL R6, R7, R6, !P2 ;  /* 0x0000000607067207 */ /* 0x000fe40005000000 */
[C---:B------:R-:W-:Y:S01]  /*51f0*/  IADD3 R7, PT, PT, -R0.reuse, RZ, RZ ;  /* 0x000000ff00077210 */ /* 0x040fe20007ffe1ff */
[----:B------:R-:W-:Y:S02]  /*5200*/  IMAD R0, R0, R11, R16 ;  /* 0x0000000b00007224 */ /* 0x000fe400078e0210 */
[----:B------:R-:W-:Y:S02]  /*5210*/  IMAD.MOV R9, RZ, RZ, -R6 ;  /* 0x000000ffff097224 */ /* 0x000fe400078e0a06 */
[C---:B------:R-:W-:Y:S02]  /*5220*/  IMAD R7, R14.reuse, R7, R17 ;  /* 0x000000070e077224 */ /* 0x040fe400078e0211 */
[----:B------:R-:W-:Y:S02]  /*5230*/  IMAD R9, R14, R9, R13 ;  /* 0x000000090e097224 */ /* 0x000fe400078e020d */
[----:B------:R-:W-:-:S02]  /*5240*/  IMAD R6, R6, R11, R16 ;  /* 0x0000000b06067224 */ /* 0x000fc400078e0210 */
[C---:B------:R-:W-:Y:S02]  /*5250*/  IMAD R7, R14.reuse, R0, R7 ;  /* 0x000000000e077224 */ /* 0x040fe400078e0207 */
[----:B------:R-:W-:Y:S02]  /*5260*/  IMAD R9, R14, R6, R9 ;  /* 0x000000060e097224 */ /* 0x000fe400078e0209 */
[----:B0-----:R-:W-:-:S04]  /*5270*/  IMAD.WIDE R6, R7, 0x4, R4 ;  /* 0x0000000407067825 */ /* 0x001fc800078e0204 */
[----:B------:R-:W-:Y:S02]  /*5280*/  IMAD.WIDE R4, R9, 0x4, R4 ;  /* 0x0000000409047825 */ /* 0x000fe400078e0204 */
[----:B------:R-:W2:Y:S04]  /*5290*/  LDG.E R7, desc[UR4][R6.64] ;  /* 0x0000000406077981 */ /* 0x000ea8000c1e1900 */
[----:B------:R-:W3:Y:S01]  /*52a0*/  LDG.E R4, desc[UR4][R4.64] ;  /* 0x0000000404047981 */ /* 0x000ee2000c1e1900 */
[----:B------:R-:W-:Y:S01]  /*52b0*/  IADD3 R17, PT, PT, R17, 0x40, RZ ;  /* 0x0000004011117810 */ /* 0x000fe20007ffe0ff */
[----:B--2---:R-:W-:-:S04]  /*52c0*/  FADD R9, R28, R7 ;  /* 0x000000071c097221 */ /* 0x004fc80000000000 */
[----:B---3--:R-:W-:-:S07]  /*52d0*/  FADD R28, R9, R4 ;  /* 0x00000004091c7221 */ /* 0x008fce0000000000 */
.L_x_25:
[----:B------:R-:W-:Y:S05]  /*52e0*/  BSYNC.RECONVERGENT B1 ;  /* 0x0000000000017941 */ /* 0x000fea0003800200 */
.L_x_24:
[----:B------:R-:W-:Y:S05]  /*52f0*/  @P0 BRA `(.L_x_13) ;  /* 0x0000000000800947 */ /* 0x000fea0003800000 */
[-C--:B------:R-:W-:Y:S02]  /*5300*/  IABS R9, R14.reuse ;  /* 0x0000000e00097213 */ /* 0x080fe40000000000 */
[----:B------:R-:W-:Y:S02]  /*5310*/  IABS R7, R17 ;  /* 0x0000001100077213 */ /* 0x000fe40000000000 */
[----:B------:R-:W0:Y:S01]  /*5320*/  I2F.RP R0, R9 ;  /* 0x0000000900007306 */ /* 0x000e220000209400 */
[----:B------:R-:W-:-:S07]  /*5330*/  IABS R8, R14 ;  /* 0x0000000e00087213 */ /* 0x000fce0000000000 */
[----:B0-----:R-:W0:Y:S02]  /*5340*/  MUFU.RCP R0, R0 ;  /* 0x0000000000007308 */ /* 0x001e240000001000 */
[----:B0-----:R-:W-:-:S06]  /*5350*/  VIADD R4, R0, 0xffffffe ;  /* 0x0ffffffe00047836 */ /* 0x001fcc0000000000 */
[----:B------:R0:W1:Y:S02]  /*5360*/  F2I.FTZ.U32.TRUNC.NTZ R5, R4 ;  /* 0x0000000400057305 */ /* 0x000064000021f000 */
[----:B0-----:R-:W-:Y:S01]  /*5370*/  IMAD.MOV.U32 R4, RZ, RZ, RZ ;  /* 0x000000ffff047224 */ /* 0x001fe200078e00ff */
[----:B-1----:R-:W-:-:S05]  /*5380*/  IADD3 R6, PT, PT, RZ, -R5, RZ ;  /* 0x80000005ff067210 */ /* 0x002fca0007ffe0ff */
[----:B------:R-:W-:-:S04]  /*5390*/  IMAD R13, R6, R9, RZ ;  /* 0x00000009060d7224 */ /* 0x000fc800078e02ff */
[----:B------:R-:W-:Y:S01]  /*53a0*/  IMAD.HI.U32 R6, R5, R13, R4 ;  /* 0x0000000d05067227 */ /* 0x000fe200078e0004 */
[----:B------:R-:W-:-:S05]  /*53b0*/  IADD3 R5, PT, PT, RZ, -R8, RZ ;  /* 0x80000008ff057210 */ /* 0x000fca0007ffe0ff */
[----:B------:R-:W-:-:S04]  /*53c0*/  IMAD.HI.U32 R0, R6, R7, RZ ;  /* 0x0000000706007227 */ /* 0x000fc800078e00ff */
[----:B------:R-:W-:-:S05]  /*53d0*/  IMAD R4, R0, R5, R7 ;  /* 0x0000000500047224 */ /* 0x000fca00078e0207 */
[----:B------:R-:W-:-:S13]  /*53e0*/  ISETP.GT.U32.AND P1, PT, R9, R4, PT ;  /* 0x000000040900720c */ /* 0x000fda0003f24070 */
[----:B------:R-:W-:Y:S01]  /*53f0*/  @!P1 IMAD.IADD R4, R4, 0x1, -R9 ;  /* 0x0000000104049824 */ /* 0x000fe200078e0a09 */
[----:B------:R-:W-:Y:S02]  /*5400*/  @!P1 IADD3 R0, PT, PT, R0, 0x1, RZ ;  /* 0x0000000100009810 */ /* 0x000fe40007ffe0ff */
[----:B------:R-:W-:Y:S02]  /*5410*/  ISETP.NE.AND P1, PT, R14, RZ, PT ;  /* 0x000000ff0e00720c */ /* 0x000fe40003f25270 */
[----:B------:R-:W-:Y:S02]  /*5420*/  ISETP.GE.U32.AND P0, PT, R4, R9, PT ;  /* 0x000000090400720c */ /* 0x000fe40003f06070 */
[----:B------:R-:W-:-:S04]  /*5430*/  LOP3.LUT R4, R17, R14, RZ, 0x3c, !PT ;  /* 0x0000000e11047212 */ /* 0x000fc800078e3cff */
[----:B------:R-:W-:Y:S02]  /*5440*/  ISETP.GE.AND P2, PT, R4, RZ, PT ;  /* 0x000000ff0400720c */ /* 0x000fe40003f46270 */
[----:B------:R-:W0:Y:S05]  /*5450*/  LDC.64 R4, c[0x0][0x388] ;  /* 0x0000e200ff047b82 */ /* 0x000e2a0000000a00 */
[----:B------:R-:W-:-:S06]  /*5460*/  @P0 VIADD R0, R0, 0x1 ;  /* 0x0000000100000836 */ /* 0x000fcc0000000000 */
[----:B------:R-:W-:Y:S02]  /*5470*/  @!P2 IADD3 R0, PT, PT, -R0, RZ, RZ ;  /* 0x000000ff0000a210 */ /* 0x000fe40007ffe1ff */
[----:B------:R-:W-:-:S05]  /*5480*/  @!P1 LOP3.LUT R0, RZ, R14, RZ, 0x33, !PT ;  /* 0x0000000eff009212 */ /* 0x000fca00078e33ff */
[----:B------:R-:W-:Y:S02]  /*5490*/  IMAD.MOV R6, RZ, RZ, -R0 ;  /* 0x000000ffff067224 */ /* 0x000fe400078e0a00 */
[----:B------:R-:W-:Y:S02]  /*54a0*/  IMAD R0, R0, R11, R16 ;  /* 0x0000000b00007224 */ /* 0x000fe400078e0210 */
[----:B------:R-:W-:-:S04]  /*54b0*/  IMAD R17, R14, R6, R17 ;  /* 0x000000060e117224 */ /* 0x000fc800078e0211 */
[----:B------:R-:W-:-:S04]  /*54c0*/  IMAD R17, R14, R0, R17 ;  /* 0x000000000e117224 */ /* 0x000fc800078e0211 */
[----:B0-----:R-:W-:-:S06]  /*54d0*/  IMAD.WIDE R4, R17, 0x4, R4 ;  /* 0x0000000411047825 */ /* 0x001fcc00078e0204 */
[----:B------:R-:W2:Y:S02]  /*54e0*/  LDG.E R5, desc[UR4][R4.64] ;  /* 0x0000000404057981 */ /* 0x000ea4000c1e1900 */
[----:B--2---:R-:W-:-:S07]  /*54f0*/  FADD R28, R28, R5 ;  /* 0x000000051c1c7221 */ /* 0x004fce0000000000 */
.L_x_13:
[----:B--234-:R-:W-:Y:S05]  /*5500*/  BSYNC.RECONVERGENT B0 ;  /* 0x0000000000007941 */ /* 0x01cfea0003800200 */
.L_x_11:
[----:B------:R-:W0:Y:S01]  /*5510*/  SHFL.DOWN PT, R5, R28, 0x10, 0x1f ;  /* 0x0a001f001c057f89 */ /* 0x000e2200000e0000 */
[----:B------:R-:W1:Y:S01]  /*5520*/  S2R R8, SR_TID.X ;  /* 0x0000000000087919 */ /* 0x000e620000002100 */
[----:B0-----:R-:W-:-:S05]  /*5530*/  FADD R5, R5, R28 ;  /* 0x0000001c05057221 */ /* 0x001fca0000000000 */
[----:B------:R-:W0:Y:S01]  /*5540*/  SHFL.DOWN PT, R0, R5, 0x8, 0x1f ;  /* 0x09001f0005007f89 */ /* 0x000e2200000e0000 */
[----:B-1----:R-:W-:Y:S01]  /*5550*/  ISETP.NE.AND P0, PT, R8, RZ, PT ;  /* 0x000000ff0800720c */ /* 0x002fe20003f05270 */
[----:B0-----:R-:W-:-:S05]  /*5560*/  FADD R0, R5, R0 ;  /* 0x0000000005007221 */ /* 0x001fca0000000000 */
[----:B------:R-:W0:Y:S02]  /*5570*/  SHFL.DOWN PT, R7, R0, 0x4, 0x1f ;  /* 0x08801f0000077f89 */ /* 0x000e2400000e0000 */
[----:B0-----:R-:W-:-:S05]  /*5580*/  FADD R7, R0, R7 ;  /* 0x0000000700077221 */ /* 0x001fca0000000000 */
[----:B------:R-:W0:Y:S02]  /*5590*/  SHFL.DOWN PT, R4, R7, 0x2, 0x1f ;  /* 0x08401f0007047f89 */ /* 0x000e2400000e0000 */
[----:B0-----:R-:W-:-:S05]  /*55a0*/  FADD R6, R7, R4 ;  /* 0x0000000407067221 */ /* 0x001fca0000000000 */
[----:B------:R0:W1:Y:S01]  /*55b0*/  SHFL.DOWN PT, R9, R6, 0x1, 0x1f ;  /* 0x08201f0006097f89 */ /* 0x00006200000e0000 */
[----:B------:R-:W-:Y:S05]  /*55c0*/  @P0 EXIT ;  /* 0x000000000000094d */ /* 0x000fea0003800000 */
[----:B------:R-:W-:Y:S01]  /*55d0*/  ISETP.GE.AND P0, PT, R3, R2, PT ;  /* 0x000000020300720c */ /* 0x000fe20003f06270 */
[----:B-1----:R-:W-:-:S12]  /*55e0*/  FADD R9, R6, R9 ;  /* 0x0000000906097221 */ /* 0x002fd80000000000 */
[----:B------:R-:W1:Y:S02]  /*55f0*/  @!P0 LDC.64 R4, c[0x0][0x390] ;  /* 0x0000e400ff048b82 */ /* 0x000e640000000a00 */
[----:B-1----:R-:W-:-:S05]  /*5600*/  @!P0 IMAD.WIDE R4, R3, 0x4, R4 ;  /* 0x0000000403048825 */ /* 0x002fca00078e0204 */
[----:B------:R1:W-:Y:S01]  /*5610*/  @!P0 STG.E desc[UR4][R4.64], R9 ;  /* 0x0000000904008986 */ /* 0x0003e2000c101904 */
[----:B------:R-:W-:Y:S05]  /*5620*/  @!P0 EXIT ;  /* 0x000000000000894d */ /* 0x000fea0003800000 */
[----:B-1----:R-:W1:Y:S01]  /*5630*/  LDC.64 R4, c[0x0][0x398] ;  /* 0x0000e600ff047b82 */ /* 0x002e620000000a00 */
[----:B------:R-:W-:-:S05]  /*5640*/  IADD3 R3, PT, PT, -R2, R3, RZ ;  /* 0x0000000302037210 */ /* 0x000fca0007ffe1ff */
[----:B-1----:R-:W-:-:S05]  /*5650*/  IMAD.WIDE R2, R3, 0x4, R4 ;  /* 0x0000000403027825 */ /* 0x002fca00078e0204 */
[----:B------:R-:W-:Y:S01]  /*5660*/  STG.E desc[UR4][R2.64], R9 ;  /* 0x0000000902007986 */ /* 0x000fe2000c101904 */
[----:B------:R-:W-:Y:S05]  /*5670*/  EXIT ;  /* 0x000000000000794d */ /* 0x000fea0003800000 */
.L_x_26:
        /* <DEDUP_REMOVED lines=16> */
.L_x_59:


//--------------------- .text._Z15MaxPollBackwardPKfS0_Pfiiiiiii --------------------------
	.section	.text._Z15MaxPollBackwardPKfS0_Pfiiiiiii,"ax",@progbits
	.align	128
        .global         _Z15MaxPollBackwardPKfS0_Pfiiiiiii
        .type           _Z15MaxPollBackwardPKfS0_Pfiiiiiii,@function
        .size           _Z15MaxPollBackwardPKfS0_Pfiiiiiii,(.L_x_60 - _Z15MaxPollBackwardPKfS0_Pfiiiiiii)
        .other          _Z15MaxPollBackwardPKfS0_Pfiiiiiii,@"STO_CUDA_ENTRY STV_DEFAULT"
_Z15MaxPollBackwardPKfS0_Pfiiiiiii:
.text._Z15MaxPollBackwardPKfS0_Pfiiiiiii:
[----:B------:R-:W-:Y:S01]  /*0000*/  LDC R1, c[0x0][0x37c] ;  /* 0x0000df00ff017b82 */ /* 0x000fe20000000800 */
[----:B------:R-:W0:Y:S01]  /*0010*/  S2R R3, SR_TID.X ;  /* 0x0000000000037919 */ /* 0x000e220000002100 */
[----:B------:R-:W1:Y:S06]  /*0020*/  LDCU.64 UR4, c[0x0][0x398] ;  /* 0x00007300ff0477ac */ /* 0x000e6c0008000a00 */
[----:B------:R-:W0:Y:S01]  /*0030*/  S2UR UR6, SR_CTAID.X ;  /* 0x00000000000679c3 */ /* 0x000e220000002500 */
[----:B------:R-:W2:Y:S07]  /*0040*/  LDCU UR7, c[0x0][0x3ac] ;  /* 0x00007580ff0777ac */ /* 0x000eae0008000800 */
[----:B------:R-:W0:Y:S08]  /*0050*/  LDC R0, c[0x0][0x360] ;  /* 0x0000d800ff007b82 */ /* 0x000e300000000800 */
[----:B------:R-:W3:Y:S01]  /*0060*/  LDC R2, c[0x0][0x3b0] ;  /* 0x0000ec00ff027b82 */ /* 0x000ee20000000800 */
[----:B-1----:R-:W-:-:S04]  /*0070*/  UIMAD UR4, UR5, UR4, URZ ;  /* 0x00000004050472a4 */ /* 0x002fc8000f8e02ff */
[----:B--2---:R-:W-:Y:S01]  /*0080*/  UIMAD UR4, UR4, UR7, URZ ;  /* 0x00000007040472a4 */ /* 0x004fe2000f8e02ff */
[----:B0-----:R-:W-:-:S05]  /*0090*/  IMAD R0, R0, UR6, R3 ;  /* 0x0000000600007c24 */ /* 0x001fca000f8e0203 */
[----:B---3--:R-:W-:-:S05]  /*00a0*/  IMAD R3, R2, UR4, RZ ;  /* 0x0000000402037c24 */ /* 0x008fca000f8e02ff */
[----:B------:R-:W-:-:S13]  /*00b0*/  ISETP.GE.AND P0, PT, R0, R3, PT ;  /* 0x000000030000720c */ /* 0x000fda0003f06270 */
[----:B------:R-:W-:Y:S05]  /*00c0*/  @P0 EXIT ;  /* 0x000000000000094d */ /* 0x000fea0003800000 */
[----:B------:R-:W-:Y:S01]  /*00d0*/  UIMAD UR4, UR5, UR7, URZ ;  /* 0x00000007050472a4 */ /* 0x000fe2000f8e02ff */
[----:B------:R-:W-:Y:S01]  /*00e0*/  IABS R10, R0 ;  /* 0x00000000000a7213 */ /* 0x000fe20000000000 */
[C---:B------:R-:W-:Y:S01]  /*00f0*/  IMAD R3, R2.reuse, UR7, RZ ;  /* 0x0000000702037c24 */ /* 0x040fe2000f8e02ff */
[----:B------:R-:W0:Y:S03]  /*0100*/  LDCU UR6, c[0x0][0x3a8] ;  /* 0x00007500ff0677ac */ /* 0x000e260008000800 */
[----:B------:R-:W-:Y:S01]  /*0110*/  IMAD R5, R2, UR4, RZ ;  /* 0x0000000402057c24 */ /* 0x000fe2000f8e02ff */
[----:B------:R-:W1:Y:S04]  /*0120*/  LDCU.64 UR8, c[0x0][0x3a0] ;  /* 0x00007400ff0877ac */ /* 0x000e680008000a00 */
[-C--:B------:R-:W-:Y:S01]  /*0130*/  IABS R8, R5.reuse ;  /* 0x0000000500087213 */ /* 0x080fe20000000000 */
[----:B------:R-:W2:Y:S01]  /*0140*/  LDCU.64 UR12, c[0x0][0x358] ;  /* 0x00006b00ff0c77ac */ /* 0x000ea20008000a00 */
[----:B------:R-:W-:-:S02]  /*0150*/  IABS R11, R5 ;  /* 0x00000005000b7213 */ /* 0x000fc40000000000 */
[----:B------:R-:W3:Y:S03]  /*0160*/  I2F.RP R4, R8 ;  /* 0x0000000800047306 */ /* 0x000ee60000209400 */
[----:B------:R-:W-:Y:S01]  /*0170*/  IMAD.MOV R11, RZ, RZ, -R11 ;  /* 0x000000ffff0b7224 */ /* 0x000fe200078e0a0b */
[----:B0-----:R-:W-:Y:S02]  /*0180*/  UISETP.GE.AND UP0, UPT, UR6, 0x1, UPT ;  /* 0x000000010600788c */ /* 0x001fe4000bf06270 */
[----:B-1----:R-:W-:Y:S02]  /*0190*/  UIMAD UR4, UR9, UR8, URZ ;  /* 0x00000008090472a4 */ /* 0x002fe4000f8e02ff */
[----:B---3--:R-:W0:Y:S02]  /*01a0*/  MUFU.RCP R4, R4 ;  /* 0x0000000400047308 */ /* 0x008e240000001000 */
[----:B0-----:R-:W-:-:S06]  /*01b0*/  VIADD R6, R4, 0xffffffe ;  /* 0x0ffffffe04067836 */ /* 0x001fcc0000000000 */
[----:B------:R0:W1:Y:S02]  /*01c0*/  F2I.FTZ.U32.TRUNC.NTZ R7, R6 ;  /* 0x0000000600077305 */ /* 0x000064000021f000 */
[----:B0-----:R-:W-:Y:S02]  /*01d0*/  IMAD.MOV.U32 R6, RZ, RZ, RZ ;  /* 0x000000ffff067224 */ /* 0x001fe400078e00ff */
[----:B-1----:R-:W-:-:S04]  /*01e0*/  IMAD.MOV R9, RZ, RZ, -R7 ;  /* 0x000000ffff097224 */ /* 0x002fc800078e0a07 */
[----:B------:R-:W-:-:S04]  /*01f0*/  IMAD R9, R9, R8, RZ ;  /* 0x0000000809097224 */ /* 0x000fc800078e02ff */
[----:B------:R-:W-:Y:S01]  /*0200*/  IMAD.HI.U32 R7, R7, R9, R6 ;  /* 0x0000000907077227 */ /* 0x000fe200078e0006 */
[----:B------:R-:W-:-:S03]  /*0210*/  IABS R6, R3 ;  /* 0x0000000300067213 */ /* 0x000fc60000000000 */
[----:B------:R-:W-:Y:S02]  /*0220*/  IMAD.MOV.U32 R9, RZ, RZ, R10 ;  /* 0x000000ffff097224 */ /* 0x000fe400078e000a */
[----:B------:R-:W0:Y:S02]  /*0230*/  I2F.RP R10, R6 ;  /* 0x00000006000a7306 */ /* 0x000e240000209400 */
[----:B------:R-:W-:-:S04]  /*0240*/  IMAD.HI.U32 R4, R7, R9, RZ ;  /* 0x0000000907047227 */ /* 0x000fc800078e00ff */
[----:B------:R-:W-:Y:S01]  /*0250*/  IMAD R7, R4, R11, R9 ;  /* 0x0000000b04077224 */ /* 0x000fe200078e0209 */
[----:B------:R-:W-:-:S04]  /*0260*/  IABS R11, R3 ;  /* 0x00000003000b7213 */ /* 0x000fc80000000000 */
[----:B------:R-:W-:Y:S01]  /*0270*/  ISETP.GT.U32.AND P1, PT, R8, R7, PT ;  /* 0x000000070800720c */ /* 0x000fe20003f24070 */
[----:B------:R-:W-:Y:S01]  /*0280*/  IMAD.MOV R11, RZ, RZ, -R11 ;  /* 0x000000ffff0b7224 */ /* 0x000fe200078e0a0b */
[----:B0-----:R-:W0:Y:S11]  /*0290*/  MUFU.RCP R10, R10 ;  /* 0x0000000a000a7308 */ /* 0x001e360000001000 */
[----:B------:R-:W-:-:S02]  /*02a0*/  @!P1 IMAD.IADD R7, R7, 0x1, -R8 ;  /* 0x0000000107079824 */ /* 0x000fc400078e0a08 */
[----:B------:R-:W-:Y:S01]  /*02b0*/  @!P1 VIADD R4, R4, 0x1 ;  /* 0x0000000104049836 */ /* 0x000fe20000000000 */
[----:B------:R-:W-:Y:S02]  /*02c0*/  ISETP.NE.AND P1, PT, R5, RZ, PT ;  /* 0x000000ff0500720c */ /* 0x000fe40003f25270 */
[----:B------:R-:W-:Y:S02]  /*02d0*/  ISETP.GE.U32.AND P0, PT, R7, R8, PT ;  /* 0x000000080700720c */ /* 0x000fe40003f06070 */
[----:B------:R-:W-:Y:S01]  /*02e0*/  LOP3.LUT R7, R0, R5, RZ, 0x3c, !PT ;  /* 0x0000000500077212 */ /* 0x000fe200078e3cff */
[----:B0-----:R-:W-:-:S03]  /*02f0*/  VIADD R8, R10, 0xffffffe ;  /* 0x0ffffffe0a087836 */ /* 0x001fc60000000000 */
[----:B------:R-:W-:Y:S01]  /*0300*/  ISETP.GE.AND P2, PT, R7, RZ, PT ;  /* 0x000000ff0700720c */ /* 0x000fe20003f46270 */
[----:B------:R0:W1:Y:S06]  /*0310*/  F2I.FTZ.U32.TRUNC.NTZ R9, R8 ;  /* 0x0000000800097305 */ /* 0x00006c000021f000 */
[----:B------:R-:W-:Y:S02]  /*0320*/  @P0 VIADD R4, R4, 0x1 ;  /* 0x0000000104040836 */ /* 0x000fe40000000000 */
[----:B0-----:R-:W-:-:S04]  /*0330*/  IMAD.MOV.U32 R8, RZ, RZ, RZ ;  /* 0x000000ffff087224 */ /* 0x001fc800078e00ff */
[----:B------:R-:W-:Y:S01]  /*0340*/  @!P2 IMAD.MOV R4, RZ, RZ, -R4 ;  /* 0x000000ffff04a224 */ /* 0x000fe200078e0a04 */
[----:B------:R-:W-:Y:S01]  /*0350*/  @!P1 LOP3.LUT R4, RZ, R5, RZ, 0x33, !PT ;  /* 0x00000005ff049212 */ /* 0x000fe200078e33ff */
[----:B-1----:R-:W-:-:S04]  /*0360*/  IMAD.MOV R7, RZ, RZ, -R9 ;  /* 0x000000ffff077224 */ /* 0x002fc800078e0a09 */
[----:B------:R-:W-:-:S04]  /*0370*/  IMAD.MOV R10, RZ, RZ, -R4 ;  /* 0x000000ffff0a7224 */ /* 0x000fc800078e0a04 */
[----:B------:R-:W-:Y:S02]  /*0380*/  IMAD R10, R5, R10, R0 ;  /* 0x0000000a050a7224 */ /* 0x000fe400078e0200 */
[----:B------:R-:W-:-:S03]  /*0390*/  IMAD R5, R7, R6, RZ ;  /* 0x0000000607057224 */ /* 0x000fc600078e02ff */
[----:B------:R-:W-:Y:S01]  /*03a0*/  IABS R7, R10 ;  /* 0x0000000a00077213 */ /* 0x000fe20000000000 */
[----:B------:R-:W-:Y:S01]  /*03b0*/  IMAD.HI.U32 R8, R9, R5, R8 ;  /* 0x0000000509087227 */ /* 0x000fe200078e0008 */
[----:B------:R-:W-:-:S04]  /*03c0*/  IABS R5, R2 ;  /* 0x0000000200057213 */ /* 0x000fc80000000000 */
[----:B------:R-:W0:Y:S01]  /*03d0*/  I2F.RP R9, R5 ;  /* 0x0000000500097306 */ /* 0x000e220000209400 */
[----:B------:R-:W-:-:S04]  /*03e0*/  IMAD.HI.U32 R8, R8, R7, RZ ;  /* 0x0000000708087227 */ /* 0x000fc800078e00ff */
[----:B------:R-:W-:-:S05]  /*03f0*/  IMAD R7, R8, R11, R7 ;  /* 0x0000000b08077224 */ /* 0x000fca00078e0207 */
[----:B------:R-:W-:Y:S01]  /*0400*/  ISETP.GT.U32.AND P1, PT, R6, R7, PT ;  /* 0x000000070600720c */ /* 0x000fe20003f24070 */
[----:B0-----:R-:W0:-:S12]  /*0410*/  MUFU.RCP R9, R9 ;  /* 0x0000000900097308 */ /* 0x001e180000001000 */
[----:B------:R-:W-:Y:S02]  /*0420*/  @!P1 IMAD.IADD R7, R7, 0x1, -R6 ;  /* 0x0000000107079824 */ /* 0x000fe400078e0a06 */
[----:B------:R-:W-:Y:S01]  /*0430*/  @!P1 VIADD R8, R8, 0x1 ;  /* 0x0000000108089836 */ /* 0x000fe20000000000 */
[----:B------:R-:W-:Y:S02]  /*0440*/  ISETP.NE.AND P1, PT, R3, RZ, PT ;  /* 0x000000ff0300720c */ /* 0x000fe40003f25270 */
[----:B------:R-:W-:Y:S02]  /*0450*/  ISETP.GE.U32.AND P0, PT, R7, R6, PT ;  /* 0x000000060700720c */ /* 0x000fe40003f06070 */
[----:B------:R-:W-:Y:S01]  /*0460*/  LOP3.LUT R6, R10, R3, RZ, 0x3c, !PT ;  /* 0x000000030a067212 */ /* 0x000fe200078e3cff */
[----:B0-----:R-:W-:-:S03]  /*0470*/  VIADD R7, R9, 0xffffffe ;  /* 0x0ffffffe09077836 */ /* 0x001fc60000000000 */
[----:B------:R-:W-:-:S03]  /*0480*/  ISETP.GE.AND P2, PT, R6, RZ, PT ;  /* 0x000000ff0600720c */ /* 0x000fc60003f46270 */
[----:B------:R-:W0:Y:S04]  /*0490*/  F2I.FTZ.U32.TRUNC.NTZ R7, R7 ;  /* 0x0000000700077305 */ /* 0x000e28000021f000 */
[----:B------:R-:W-:-:S04]  /*04a0*/  @P0 VIADD R8, R8, 0x1 ;  /* 0x0000000108080836 */ /* 0x000fc80000000000 */
[----:B------:R-:W-:-:S04]  /*04b0*/  IMAD.MOV.U32 R11, RZ, RZ, R8 ;  /* 0x000000ffff0b7224 */ /* 0x000fc800078e0008 */
[----:B------:R-:W-:Y:S01]  /*04c0*/  @!P2 IMAD.MOV R11, RZ, RZ, -R11 ;  /* 0x000000ffff0ba224 */ /* 0x000fe200078e0a0b */
[----:B------:R-:W-:Y:S02]  /*04d0*/  @!P1 LOP3.LUT R11, RZ, R3, RZ, 0x33, !PT ;  /* 0x00000003ff0b9212 */ /* 0x000fe400078e33ff */
[----:B0-----:R-:W-:-:S03]  /*04e0*/  IADD3 R8, PT, PT, RZ, -R7, RZ ;  /* 0x80000007ff087210 */ /* 0x001fc60007ffe0ff */
[----:B------:R-:W-:-:S04]  /*04f0*/  IMAD.MOV R6, RZ, RZ, -R11 ;  /* 0x000000ffff067224 */ /* 0x000fc800078e0a0b */
[----:B------:R-:W-:Y:S02]  /*0500*/  IMAD R9, R3, R6, R10 ;  /* 0x0000000603097224 */ /* 0x000fe400078e020a */
[----:B------:R-:W-:Y:S02]  /*0510*/  IMAD R3, R8, R5, RZ ;  /* 0x0000000508037224 */ /* 0x000fe400078e02ff */
[----:B------:R-:W-:Y:S01]  /*0520*/  IMAD.MOV.U32 R6, RZ, RZ, RZ ;  /* 0x000000ffff067224 */ /* 0x000fe200078e00ff */
[----:B------:R-:W-:-:S03]  /*0530*/  IABS R8, R9 ;  /* 0x0000000900087213 */ /* 0x000fc60000000000 */
[----:B------:R-:W-:-:S06]  /*0540*/  IMAD.HI.U32 R6, R7, R3, R6 ;  /* 0x0000000307067227 */ /* 0x000fcc00078e0006 */
[----:B------:R-:W-:-:S04]  /*0550*/  IMAD.HI.U32 R6, R6, R8, RZ ;  /* 0x0000000806067227 */ /* 0x000fc800078e00ff */
[----:B------:R-:W-:-:S04]  /*0560*/  IMAD.MOV R3, RZ, RZ, -R6 ;  /* 0x000000ffff037224 */ /* 0x000fc800078e0a06 */
[----:B------:R-:W-:Y:S01]  /*0570*/  IMAD R8, R5, R3, R8 ;  /* 0x0000000305087224 */ /* 0x000fe200078e0208 */
[----:B------:R-:W-:-:S04]  /*0580*/  LOP3.LUT R3, R9, R2, RZ, 0x3c, !PT ;  /* 0x0000000209037212 */ /* 0x000fc800078e3cff */
[----:B------:R-:W-:Y:S02]  /*0590*/  ISETP.GT.U32.AND P1, PT, R5, R8, PT ;  /* 0x000000080500720c */ /* 0x000fe40003f24070 */
[----:B------:R-:W-:-:S11]  /*05a0*/  ISETP.GE.AND P2, PT, R3, RZ, PT ;  /* 0x000000ff0300720c */ /* 0x000fd60003f46270 */
[----:B------:R-:W-:Y:S02]  /*05b0*/  @!P1 IMAD.IADD R8, R8, 0x1, -R5 ;  /* 0x0000000108089824 */ /* 0x000fe400078e0a05 */
[----:B------:R-:W-:Y:S01]  /*05c0*/  @!P1 VIADD R6, R6, 0x1 ;  /* 0x0000000106069836 */ /* 0x000fe20000000000 */
[----:B------:R-:W-:Y:S02]  /*05d0*/  ISETP.NE.AND P1, PT, R2, RZ, PT ;  /* 0x000000ff0200720c */ /* 0x000fe40003f25270 */
[----:B------:R-:W-:Y:S01]  /*05e0*/  ISETP.GE.U32.AND P0, PT, R8, R5, PT ;  /* 0x000000050800720c */ /* 0x000fe20003f06070 */
[----:B------:R-:W-:Y:S02]  /*05f0*/  IMAD R5, R4, UR5, R11 ;  /* 0x0000000504057c24 */ /* 0x000fe4000f8e020b */
[----:B------:R-:W-:Y:S02]  /*0600*/  IMAD.MOV.U32 R4, RZ, RZ, RZ ;  /* 0x000000ffff047224 */ /* 0x000fe400078e00ff */
[----:B------:R-:W-:-:S08]  /*0610*/  IMAD R5, R5, UR4, RZ ;  /* 0x0000000405057c24 */ /* 0x000fd0000f8e02ff */
[----:B------:R-:W-:-:S04]  /*0620*/  @P0 VIADD R6, R6, 0x1 ;  /* 0x0000000106060836 */ /* 0x000fc80000000000 */
[----:B------:R-:W-:Y:S01]  /*0630*/  @!P2 IMAD.MOV R6, RZ, RZ, -R6 ;  /* 0x000000ffff06a224 */ /* 0x000fe200078e0a06 */
[----:B------:R-:W-:-:S05]  /*0640*/  @!P1 LOP3.LUT R6, RZ, R2, RZ, 0x33, !PT ;  /* 0x00000002ff069212 */ /* 0x000fca00078e33ff */
[----:B------:R-:W-:Y:S02]  /*0650*/  IMAD.MOV R3, RZ, RZ, -R6 ;  /* 0x000000ffff037224 */ /* 0x000fe400078e0a06 */
[----:B------:R-:W-:Y:S02]  /*0660*/  IMAD R6, R6, UR6, RZ ;  /* 0x0000000606067c24 */ /* 0x000fe4000f8e02ff */
[----:B------:R-:W-:-:S04]  /*0670*/  IMAD R8, R2, R3, R9 ;  /* 0x0000000302087224 */ /* 0x000fc800078e0209 */
[----:B------:R-:W-:Y:S01]  /*0680*/  IMAD R8, R8, UR6, RZ ;  /* 0x0000000608087c24 */ /* 0x000fe2000f8e02ff */
[----:B--2---:R-:W-:Y:S06]  /*0690*/  BRA.U !UP0, `(.L_x_27) ;  /* 0x0000000d08907547 */ /* 0x004fec000b800000 */
[----:B------:R-:W0:Y:S01]  /*06a0*/  LDC.64 R2, c[0x0][0x380] ;  /* 0x0000e000ff027b82 */ /* 0x000e220000000a00 */
[----:B------:R-:W-:-:S04]  /*06b0*/  IMAD R7, R6, UR9, R5 ;  /* 0x0000000906077c24 */ /* 0x000fc8000f8e0205 */
[----:B------:R-:W-:-:S04]  /*06c0*/  IMAD.IADD R7, R8, 0x1, R7 ;  /* 0x0000000108077824 */ /* 0x000fc800078e0207 */
[----:B0-----:R-:W-:-:S05]  /*06d0*/  IMAD.WIDE R2, R7, 0x4, R2 ;  /* 0x0000000407027825 */ /* 0x001fca00078e0202 */
[----:B------:R0:W5:Y:S01]  /*06e0*/  LDG.E R7, desc[UR12][R2.64] ;  /* 0x0000000c02077981 */ /* 0x000162000c1e1900 */
[----:B------:R-:W-:Y:S01]  /*06f0*/  SHF.R.S32.HI R9, RZ, 0x1f, R8 ;  /* 0x0000001fff097819 */ /* 0x000fe20000011408 */
[----:B------:R-:W-:Y:S01]  /*0700*/  IMAD.MOV.U32 R4, RZ, RZ, RZ ;  /* 0x000000ffff047224 */ /* 0x000fe200078e00ff */
[----:B------:R-:W-:Y:S02]  /*0710*/  ULOP3.LUT UR7, UR6, 0x7, URZ, 0xc0, !UPT ;  /* 0x0000000706077892 */ /* 0x000fe4000f8ec0ff */
[----:B------:R-:W-:Y:S02]  /*0720*/  ULOP3.LUT UR8, UR6, 0x3, URZ, 0xc0, !UPT ;  /* 0x0000000306087892 */ /* 0x000fe4000f8ec0ff */
[----:B------:R-:W-:Y:S01]  /*0730*/  ULOP3.LUT UR5, UR6, 0x7ffffff8, URZ, 0xc0, !UPT ;  /* 0x7ffffff806057892 */ /* 0x000fe2000f8ec0ff */
[----:B------:R-:W-:-:S11]  /*0740*/  UMOV UR4, URZ ;  /* 0x000000ff00047c82 */ /* 0x000fd60008000000 */
.L_x_34:
[----:B------:R-:W1:Y:S01]  /*0750*/  LDCU UR10, c[0x0][0x3a8] ;  /* 0x00007500ff0a77ac */ /* 0x000e620008000800 */
[----:B------:R-:W-:Y:S02]  /*0760*/  VIADD R10, R6, UR4 ;  /* 0x00000004060a7c36 */ /* 0x000fe40008000000 */
[----:B------:R-:W-:Y:S01]  /*0770*/  IMAD.MOV.U32 R13, RZ, RZ, RZ ;  /* 0x000000ffff0d7224 */ /* 0x000fe200078e00ff */
[----:B------:R-:W2:Y:S01]  /*0780*/  LDCU UR9, c[0x0][0x3a4] ;  /* 0x00007480ff0977ac */ /* 0x000ea20008000800 */
[----:B------:R-:W-:Y:S01]  /*0790*/  UMOV UR6, UR4 ;  /* 0x0000000400067c82 */ /* 0x000fe20008000000 */
[----:B------:R-:W-:Y:S02]  /*07a0*/  UIADD3 UR4, UPT, UPT, UR4, 0x1, URZ ;  /* 0x0000000104047890 */ /* 0x000fe4000fffe0ff */
[----:B-1----:R-:W-:Y:S02]  /*07b0*/  UISETP.GE.U32.AND UP1, UPT, UR10, 0x8, UPT ;  /* 0x000000080a00788c */ /* 0x002fe4000bf26070 */
[----:B------:R-:W-:Y:S01]  /*07c0*/  UISETP.NE.AND UP0, UPT, UR4, UR10, UPT ;  /* 0x0000000a0400728c */ /* 0x000fe2000bf05270 */
[----:B--2---:R-:W-:-:S06]  /*07d0*/  IMAD R11, R10, UR9, R5 ;  /* 0x000000090a0b7c24 */ /* 0x004fcc000f8e0205 */
[----:B------:R-:W-:Y:S05]  /*07e0*/  BRA.U !UP1, `(.L_x_28) ;  /* 0x0000000509847547 */ /* 0x000fea000b800000 */
[----:B------:R-:W1:Y:S01]  /*07f0*/  LDCU UR14, c[0x0][0x3a0] ;  /* 0x00007400ff0e77ac */ /* 0x000e620008000800 */
[----:B------:R-:W-:Y:S01]  /*0800*/  SHF.R.S32.HI R12, RZ, 0x1f, R11 ;  /* 0x0000001fff0c7819 */ /* 0x000fe2000001140b */
[----:B------:R-:W-:Y:S01]  /*0810*/  IMAD.MOV.U32 R13, RZ, RZ, RZ ;  /* 0x000000ffff0d7224 */ /* 0x000fe200078e00ff */
[----:B------:R-:W2:Y:S01]  /*0820*/  LDCU UR9, c[0x0][0x3a4] ;  /* 0x00007480ff0977ac */ /* 0x000ea20008000800 */
[----:B------:R-:W3:Y:S01]  /*0830*/  LDCU.64 UR10, c[0x0][0x380] ;  /* 0x00007000ff0a77ac */ /* 0x000ee20008000a00 */
[----:B-1----:R-:W-:-:S13]  /*0840*/  ISETP.GE.AND P0, PT, R10, UR14, PT ;  /* 0x0000000e0a007c0c */ /* 0x002fda000bf06270 */
.L_x_29:
[--C-:B------:R-:W-:Y:S01]  /*0850*/  IMAD.IADD R14, R8, 0x1, R13.reuse ;  /* 0x00000001080e7824 */ /* 0x100fe200078e020d */
[----:B0-----:R-:W-:-:S03]  /*0860*/  SHF.R.S32.HI R2, RZ, 0x1f, R13 ;  /* 0x0000001fff027819 */ /* 0x001fc6000001140d */
[C---:B------:R-:W-:Y:S01]  /*0870*/  VIADD R15, R14.reuse, 0x1 ;  /* 0x000000010e0f7836 */ /* 0x040fe20000000000 */
[----:B--2---:R-:W-:-:S04]  /*0880*/  ISETP.GE.OR P2, PT, R14, UR9, P0 ;  /* 0x000000090e007c0c */ /* 0x004fc80008746670 */
[----:B------:R-:W-:-:S09]  /*0890*/  ISETP.GE.OR P3, PT, R15, UR9, P0 ;  /* 0x000000090f007c0c */ /* 0x000fd20008766670 */
[----:B------:R-:W0:Y:S01]  /*08a0*/  @!P2 LDC.64 R16, c[0x0][0x380] ;  /* 0x0000e000ff10ab82 */ /* 0x000e220000000a00 */
[----:B------:R-:W-:Y:S01]  /*08b0*/  @!P2 IADD3 R3, PT, PT, R11, R14, RZ ;  /* 0x0000000e0b03a210 */ /* 0x000fe20007ffe0ff */
[----:B------:R-:W-:-:S06]  /*08c0*/  VIADD R15, R14, 0x2 ;  /* 0x000000020e0f7836 */ /* 0x000fcc0000000000 */
[----:B------:R-:W1:Y:S08]  /*08d0*/  @!P2 LDC R24, c[0x0][0x3a8] ;  /* 0x0000ea00ff18ab82 */ /* 0x000e700000000800 */
[----:B------:R-:W2:Y:S01]  /*08e0*/  @!P3 LDC R26, c[0x0][0x3a8] ;  /* 0x0000ea00ff1abb82 */ /* 0x000ea20000000800 */
[----:B0-----:R-:W-:Y:S01]  /*08f0*/  @!P2 IMAD.WIDE R16, R3, 0x4, R16 ;  /* 0x000000040310a825 */ /* 0x001fe200078e0210 */
[----:B------:R-:W-:-:S05]  /*0900*/  IADD3 R3, P1, P4, R11, R13, R8 ;  /* 0x0000000d0b037210 */ /* 0x000fca0007c3e008 */
[----:B------:R-:W4:Y:S01]  /*0910*/  @!P2 LDG.E R16, desc[UR12][R16.64] ;  /* 0x0000000c1010a981 */ /* 0x000f22000c1e1900 */
[----:B------:R-:W-:Y:S02]  /*0920*/  IADD3.X R18, PT, PT, R12, R2, R9, P1, P4 ;  /* 0x000000020c127210 */ /* 0x000fe40000fe8409 */
[----:B---3--:R-:W-:-:S04]  /*0930*/  LEA R2, P1, R3, UR10, 0x2 ;  /* 0x0000000a03027c11 */ /* 0x008fc8000f8210ff */
[----:B------:R-:W-:-:S05]  /*0940*/  LEA.HI.X R3, R3, UR11, R18, 0x2, P1 ;  /* 0x0000000b03037c11 */ /* 0x000fca00088f1412 */
[----:B------:R-:W3:Y:S01]  /*0950*/  @!P3 LDG.E R18, desc[UR12][R2.64+0x4] ;  /* 0x0000040c0212b981 */ /* 0x000ee2000c1e1900 */
[----:B------:R-:W-:Y:S01]  /*0960*/  ISETP.GE.OR P6, PT, R15, UR9, P0 ;  /* 0x000000090f007c0c */ /* 0x000fe200087c6670 */
[----:B------:R-:W-:-:S12]  /*0970*/  VIADD R15, R14, 0x3 ;  /* 0x000000030e0f7836 */ /* 0x000fd80000000000 */
[----:B------:R-:W3:Y:S01]  /*0980*/  @!P6 LDG.E R20, desc[UR12][R2.64+0x8] ;  /* 0x0000080c0214e981 */ /* 0x000ee2000c1e1900 */
[----:B------:R-:W-:-:S13]  /*0990*/  ISETP.GE.OR P1, PT, R15, UR9, P0 ;  /* 0x000000090f007c0c */ /* 0x000fda0008726670 */
[----:B------:R-:W3:Y:S01]  /*09a0*/  @!P1 LDG.E R22, desc[UR12][R2.64+0xc] ;  /* 0x00000c0c02169981 */ /* 0x000ee2000c1e1900 */
[----:B------:R-:W-:Y:S02]  /*09b0*/  VIADD R15, R14, 0x4 ;  /* 0x000000040e0f7836 */ /* 0x000fe40000000000 */
[----:B--2---:R-:W-:Y:S01]  /*09c0*/  @!P3 IMAD R26, R26, UR6, R13 ;  /* 0x000000061a1abc24 */ /* 0x004fe2000f8e020d */
[CC--:B----45:R-:W-:Y:S02]  /*09d0*/  @!P2 FSETP.GT.AND P4, PT, R16.reuse, R7.reuse, PT ;  /* 0x000000071000a20b */ /* 0x0f0fe40003f84000 */
[CC--:B------:R-:W-:Y:S02]  /*09e0*/  FSETP.GT.AND P5, PT, R16.reuse, R7.reuse, !P2 ;  /* 0x000000071000720b */ /* 0x0c0fe400057a4000 */
[----:B------:R-:W-:-:S05]  /*09f0*/  @!P2 FSEL R16, R16, R7, P4 ;  /* 0x000000071010a208 */ /* 0x000fca0002000000 */
[----:B------:R-:W-:Y:S01]  /*0a00*/  @!P2 IMAD.MOV.U32 R7, RZ, RZ, R16 ;  /* 0x000000ffff07a224 */ /* 0x000fe200078e0010 */
[----:B------:R-:W-:Y:S01]  /*0a10*/  ISETP.GE.OR P2, PT, R15, UR9, P0 ;  /* 0x000000090f007c0c */ /* 0x000fe20008746670 */
[----:B------:R-:W-:-:S03]  /*0a20*/  VIADD R15, R14, 0x5 ;  /* 0x000000050e0f7836 */ /* 0x000fc60000000000 */
[-C--:B---3--:R-:W-:Y:S01]  /*0a30*/  @!P3 FSETP.GT.AND P4, PT, R18, R7.reuse, PT ;  /* 0x000000071200b20b */ /* 0x088fe20003f84000 */
[----:B-1----:R-:W-:Y:S01]  /*0a40*/  @P5 IMAD R4, R24, UR6, R13 ;  /* 0x0000000618045c24 */ /* 0x002fe2000f8e020d */
[----:B------:R-:W-:Y:S02]  /*0a50*/  PLOP3.LUT P5, PT, PT, PT, PT, 0x8, 0x80 ;  /* 0x000000000080781c */ /* 0x000fe40003fae170 */
[----:B------:R-:W-:Y:S02]  /*0a60*/  @!P3 FSEL R7, R18, R7, P4 ;  /* 0x000000071207b208 */ /* 0x000fe40002000000 */
[----:B------:R-:W0:Y:S01]  /*0a70*/  @!P6 LDC R18, c[0x0][0x3a8] ;  /* 0x0000ea00ff12eb82 */ /* 0x000e220000000800 */
[----:B------:R-:W-:Y:S02]  /*0a80*/  @!P3 PLOP3.LUT P5, PT, P4, PT, PT, 0x80, 0x8 ;  /* 0x000000000008b81c */ /* 0x000fe400027af070 */
[----:B------:R-:W2:Y:S01]  /*0a90*/  @!P2 LDG.E R16, desc[UR12][R2.64+0x10] ;  /* 0x0000100c0210a981 */ /* 0x000ea2000c1e1900 */
[----:B------:R-:W-:-:S02]  /*0aa0*/  @!P6 FSETP.GT.AND P4, PT, R20, R7, PT ;  /* 0x000000071400e20b */ /* 0x000fc40003f84000 */
[----:B------:R-:W-:Y:S02]  /*0ab0*/  ISETP.GE.OR P3, PT, R15, UR9, P0 ;  /* 0x000000090f007c0c */ /* 0x000fe40008766670 */
[----:B------:R-:W1:Y:S06]  /*0ac0*/  @!P2 LDC R24, c[0x0][0x3a8] ;  /* 0x0000ea00ff18ab82 */ /* 0x000e6c0000000800 */
[----:B------:R-:W-:Y:S01]  /*0ad0*/  @P5 VIADD R4, R26, 0x1 ;  /* 0x000000011a045836 */ /* 0x000fe20000000000 */
[----:B------:R-:W-:Y:S02]  /*0ae0*/  PLOP3.LUT P5, PT, PT, PT, PT, 0x8, 0x80 ;  /* 0x000000000080781c */ /* 0x000fe40003fae170 */
[----:B------:R-:W-:Y:S01]  /*0af0*/  @!P6 PLOP3.LUT P5, PT, P4, PT, PT, 0x80, 0x8 ;  /* 0x000000000008e81c */ /* 0x000fe200027af070 */
[----:B------:R-:W-:Y:S01]  /*0b00*/  VIADD R15, R14, 0x6 ;  /* 0x000000060e0f7836 */ /* 0x000fe20000000000 */
[----:B------:R-:W-:Y:S01]  /*0b10*/  @!P6 FSEL R7, R20, R7, P4 ;  /* 0x000000071407e208 */ /* 0x000fe20002000000 */
[----:B0-----:R-:W-:-:S03]  /*0b20*/  @!P6 IMAD R18, R18, UR6, R13 ;  /* 0x000000061212ec24 */ /* 0x001fc6000f8e020d */
[----:B------:R-:W-:-:S07]  /*0b30*/  ISETP.GE.OR P4, PT, R15, UR9, P0 ;  /* 0x000000090f007c0c */ /* 0x000fce0008786670 */
[----:B------:R-:W-:Y:S02]  /*0b40*/  @P5 VIADD R4, R18, 0x2 ;  /* 0x0000000212045836 */ /* 0x000fe40000000000 */
[----:B------:R-:W3:Y:S01]  /*0b50*/  @!P3 LDG.E R18, desc[UR12][R2.64+0x14] ;  /* 0x0000140c0212b981 */ /* 0x000ee2000c1e1900 */
[-C--:B------:R-:W-:Y:S01]  /*0b60*/  @!P1 FSETP.GT.AND P5, PT, R22, R7.reuse, PT ;  /* 0x000000071600920b */ /* 0x080fe20003fa4000 */
[----:B------:R-:W-:Y:S01]  /*0b70*/  VIADD R14, R14, 0x7 ;  /* 0x000000070e0e7836 */ /* 0x000fe20000000000 */
[----:B------:R-:W-:Y:S02]  /*0b80*/  PLOP3.LUT P6, PT, PT, PT, PT, 0x8, 0x80 ;  /* 0x000000000080781c */ /* 0x000fe40003fce170 */
[----:B------:R-:W-:Y:S02]  /*0b90*/  @!P1 FSEL R7, R22, R7, P5 ;  /* 0x0000000716079208 */ /* 0x000fe40002800000 */
[----:B------:R-:W-:Y:S01]  /*0ba0*/  @!P1 PLOP3.LUT P6, PT, P5, PT, PT, 0x80, 0x8 ;  /* 0x000000000008981c */ /* 0x000fe20002fcf070 */
[----:B------:R-:W0:Y:S01]  /*0bb0*/  @!P1 LDC R22, c[0x0][0x3a8] ;  /* 0x0000ea00ff169b82 */ /* 0x000e220000000800 */
[----:B------:R-:W-:-:S02]  /*0bc0*/  ISETP.GE.OR P5, PT, R14, UR9, P0 ;  /* 0x000000090e007c0c */ /* 0x000fc400087a6670 */
[----:B------:R-:W4:Y:S11]  /*0bd0*/  @!P4 LDG.E R14, desc[UR12][R2.64+0x18] ;  /* 0x0000180c020ec981 */ /* 0x000f36000c1e1900 */
[----:B------:R1:W4:Y:S01]  /*0be0*/  @!P5 LDG.E R20, desc[UR12][R2.64+0x1c] ;  /* 0x00001c0c0214d981 */ /* 0x000322000c1e1900 */
[--C-:B0-----:R-:W-:Y:S01]  /*0bf0*/  @!P1 IMAD R22, R22, UR6, R13.reuse ;  /* 0x0000000616169c24 */ /* 0x101fe2000f8e020d */
[----:B-1----:R-:W0:Y:S03]  /*0c00*/  @!P4 LDC R2, c[0x0][0x3a8] ;  /* 0x0000ea00ff02cb82 */ /* 0x002e260000000800 */
[----:B------:R-:W-:Y:S01]  /*0c10*/  @P6 VIADD R4, R22, 0x3 ;  /* 0x0000000316046836 */ /* 0x000fe20000000000 */
[----:B------:R-:W-:Y:S01]  /*0c20*/  PLOP3.LUT P1, PT, PT, PT, PT, 0x8, 0x80 ;  /* 0x000000000080781c */ /* 0x000fe20003f2e170 */
[----:B------:R-:W-:-:S02]  /*0c30*/  @!P2 IMAD R24, R24, UR6, R13 ;  /* 0x000000061818ac24 */ /* 0x000fc4000f8e020d */
[----:B0-----:R-:W-:Y:S01]  /*0c40*/  @!P4 IMAD R2, R2, UR6, R13 ;  /* 0x000000060202cc24 */ /* 0x001fe2000f8e020d */
[----:B--2---:R-:W-:-:S04]  /*0c50*/  @!P2 FSETP.GT.AND P6, PT, R16, R7, PT ;  /* 0x000000071000a20b */ /* 0x004fc80003fc4000 */
[----:B------:R-:W-:Y:S02]  /*0c60*/  @!P2 FSEL R7, R16, R7, P6 ;  /* 0x000000071007a208 */ /* 0x000fe40003000000 */
[----:B------:R-:W-:Y:S01]  /*0c70*/  @!P2 PLOP3.LUT P1, PT, P6, PT, PT, 0x80, 0x8 ;  /* 0x000000000008a81c */ /* 0x000fe2000372f070 */
[----:B------:R-:W0:Y:S01]  /*0c80*/  @!P3 LDC R16, c[0x0][0x3a8] ;  /* 0x0000ea00ff10bb82 */ /* 0x000e220000000800 */
[----:B------:R-:W-:Y:S02]  /*0c90*/  PLOP3.LUT P2, PT, PT, PT, PT, 0x8, 0x80 ;  /* 0x000000000080781c */ /* 0x000fe40003f4e170 */
[----:B---3--:R-:W-:-:S04]  /*0ca0*/  @!P3 FSETP.GT.AND P6, PT, R18, R7, PT ;  /* 0x000000071200b20b */ /* 0x008fc80003fc4000 */
[----:B------:R-:W-:Y:S02]  /*0cb0*/  @!P3 FSEL R7, R18, R7, P6 ;  /* 0x000000071207b208 */ /* 0x000fe40003000000 */
[----:B------:R-:W1:Y:S03]  /*0cc0*/  @!P5 LDC R18, c[0x0][0x3a8] ;  /* 0x0000ea00ff12db82 */ /* 0x000e660000000800 */
[----:B------:R-:W-:Y:S01]  /*0cd0*/  @P1 VIADD R4, R24, 0x4 ;  /* 0x0000000418041836 */ /* 0x000fe20000000000 */
[----:B------:R-:W-:Y:S02]  /*0ce0*/  PLOP3.LUT P1, PT, PT, PT, PT, 0x8, 0x80 ;  /* 0x000000000080781c */ /* 0x000fe40003f2e170 */
[----:B------:R-:W-:Y:S02]  /*0cf0*/  @!P3 PLOP3.LUT P1, PT, P6, PT, PT, 0x80, 0x8 ;  /* 0x000000000008b81c */ /* 0x000fe4000372f070 */
[----:B----4-:R-:W-:-:S04]  /*0d00*/  @!P4 FSETP.GT.AND P6, PT, R14, R7, PT ;  /* 0x000000070e00c20b */ /* 0x010fc80003fc4000 */
[----:B------:R-:W-:Y:S01]  /*0d10*/  @!P4 PLOP3.LUT P2, PT, P6, PT, PT, 0x80, 0x8 ;  /* 0x000000000008c81c */ /* 0x000fe2000374f070 */
[----:B0-----:R-:W-:Y:S01]  /*0d20*/  @!P3 IMAD R16, R16, UR6, R13 ;  /* 0x000000061010bc24 */ /* 0x001fe2000f8e020d */
[----:B------:R-:W-:-:S05]  /*0d30*/  @!P4 FSEL R7, R14, R7, P6 ;  /* 0x000000070e07c208 */ /* 0x000fca0003000000 */
[----:B------:R-:W-:Y:S01]  /*0d40*/  @P1 VIADD R4, R16, 0x5 ;  /* 0x0000000510041836 */ /* 0x000fe20000000000 */
[----:B------:R-:W-:Y:S01]  /*0d50*/  @!P5 FSETP.GT.AND P1, PT, R20, R7, PT ;  /* 0x000000071400d20b */ /* 0x000fe20003f24000 */
[----:B-1----:R-:W-:Y:S02]  /*0d60*/  @!P5 IMAD R18, R18, UR6, R13 ;  /* 0x000000061212dc24 */ /* 0x002fe4000f8e020d */
[----:B------:R-:W-:Y:S02]  /*0d70*/  VIADD R13, R13, 0x8 ;  /* 0x000000080d0d7836 */ /* 0x000fe40000000000 */
[----:B------:R-:W-:Y:S01]  /*0d80*/  @P2 VIADD R4, R2, 0x6 ;  /* 0x0000000602042836 */ /* 0x000fe20000000000 */
[----:B------:R-:W-:Y:S02]  /*0d90*/  PLOP3.LUT P3, PT, PT, PT, PT, 0x8, 0x80 ;  /* 0x000000000080781c */ /* 0x000fe40003f6e170 */
[----:B------:R-:W-:Y:S02]  /*0da0*/  ISETP.NE.AND P2, PT, R13, UR5, PT ;  /* 0x000000050d007c0c */ /* 0x000fe4000bf45270 */
[----:B------:R-:W-:-:S02]  /*0db0*/  @!P5 PLOP3.LUT P3, PT, P1, PT, PT, 0x80, 0x8 ;  /* 0x000000000008d81c */ /* 0x000fc40000f6f070 */
[----:B------:R-:W-:-:S11]  /*0dc0*/  @!P5 FSEL R7, R20, R7, P1 ;  /* 0x000000071407d208 */ /* 0x000fd60000800000 */
[----:B------:R-:W-:Y:S01]  /*0dd0*/  @P3 IADD3 R4, PT, PT, R18, 0x7, RZ ;  /* 0x0000000712043810 */ /* 0x000fe20007ffe0ff */
[----:B------:R-:W-:Y:S06]  /*0de0*/  @P2 BRA `(.L_x_29) ;  /* 0xfffffff800982947 */ /* 0x000fec000383ffff */
[----:B------:R-:W-:-:S07]  /*0df0*/  IMAD.U32 R13, RZ, RZ, UR5 ;  /* 0x00000005ff0d7e24 */ /* 0x000fce000f8e00ff */
.L_x_28:
[----:B------:R-:W-:-:S09]  /*0e00*/  UISETP.NE.AND UP1, UPT, UR7, URZ, UPT ;  /* 0x000000ff0700728c */ /* 0x000fd2000bf25270 */
[----:B------:R-:W-:Y:S05]  /*0e10*/  BRA.U !UP1, `(.L_x_30) ;  /* 0x0000000509ac7547 */ /* 0x000fea000b800000 */
[----:B------:R-:W-:Y:S02]  /*0e20*/  UIADD3 UR10, UPT, UPT, UR7, -0x1, URZ ;  /* 0xffffffff070a7890 */ /* 0x000fe4000fffe0ff */
[----:B------:R-:W-:Y:S02]  /*0e30*/  UISETP.NE.AND UP2, UPT, UR8, URZ, UPT ;  /* 0x000000ff0800728c */ /* 0x000fe4000bf45270 */
[----:B------:R-:W-:-:S09]  /*0e40*/  UISETP.GE.U32.AND UP1, UPT, UR10, 0x3, UPT ;  /* 0x000000030a00788c */ /* 0x000fd2000bf26070 */
[----:B------:R-:W-:Y:S05]  /*0e50*/  BRA.U !UP1, `(.L_x_31) ;  /* 0x0000000109cc7547 */ /* 0x000fea000b800000 */
[----:B------:R-:W1:Y:S01]  /*0e60*/  LDCU UR10, c[0x0][0x3a0] ;  /* 0x00007400ff0a77ac */ /* 0x000e620008000800 */
[----:B------:R-:W-:Y:S01]  /*0e70*/  IMAD.IADD R18, R8, 0x1, R13 ;  /* 0x0000000108127824 */ /* 0x000fe200078e020d */
[----:B------:R-:W-:-:S03]  /*0e80*/  SHF.R.S32.HI R16, RZ, 0x1f, R11 ;  /* 0x0000001fff107819 */ /* 0x000fc6000001140b */
[----:B0-----:R-:W-:Y:S01]  /*0e90*/  VIADD R2, R18, 0x1 ;  /* 0x0000000112027836 */ /* 0x001fe20000000000 */
[----:B-1----:R-:W-:Y:S01]  /*0ea0*/  ISETP.GE.AND P0, PT, R10, UR10, PT ;  /* 0x0000000a0a007c0c */ /* 0x002fe2000bf06270 */
[----:B------:R-:W0:Y:S03]  /*0eb0*/  LDCU.64 UR10, c[0x0][0x380] ;  /* 0x00007000ff0a77ac */ /* 0x000e260008000a00 */
[----:B------:R-:W-:Y:S02]  /*0ec0*/  ISETP.GE.OR P3, PT, R18, UR9, P0 ;  /* 0x0000000912007c0c */ /* 0x000fe40008766670 */
[----:B------:R-:W-:-:S11]  /*0ed0*/  ISETP.GE.OR P1, PT, R2, UR9, P0 ;  /* 0x0000000902007c0c */ /* 0x000fd60008726670 */
[----:B------:R-:W1:Y:S01]  /*0ee0*/  @!P3 LDC.64 R14, c[0x0][0x380] ;  /* 0x0000e000ff0ebb82 */ /* 0x000e620000000a00 */
[----:B------:R-:W-:Y:S02]  /*0ef0*/  @!P3 IMAD.IADD R3, R11, 0x1, R18 ;  /* 0x000000010b03b824 */ /* 0x000fe400078e0212 */
[----:B------:R-:W-:-:S05]  /*0f00*/  VIADD R12, R18, 0x2 ;  /* 0x00000002120c7836 */ /* 0x000fca0000000000 */
[----:B------:R-:W2:Y:S08]  /*0f10*/  @!P3 LDC R20, c[0x0][0x3a8] ;  /* 0x0000ea00ff14bb82 */ /* 0x000eb00000000800 */
[----:B------:R-:W3:Y:S01]  /*0f20*/  @!P1 LDC R22, c[0x0][0x3a8] ;  /* 0x0000ea00ff169b82 */ /* 0x000ee20000000800 */
[----:B-1----:R-:W-:Y:S01]  /*0f30*/  @!P3 IMAD.WIDE R14, R3, 0x4, R14 ;  /* 0x00000004030eb825 */ /* 0x002fe200078e020e */
[----:B------:R-:W-:-:S05]  /*0f40*/  IADD3 R3, P2, P4, R11, R13, R8 ;  /* 0x0000000d0b037210 */ /* 0x000fca0007c5e008 */
[----:B------:R-:W4:Y:S01]  /*0f50*/  @!P3 LDG.E R14, desc[UR12][R14.64] ;  /* 0x0000000c0e0eb981 */ /* 0x000f22000c1e1900 */
[----:B------:R-:W-:Y:S02]  /*0f60*/  IADD3.X R16, PT, PT, R16, RZ, R9, P2, P4 ;  /* 0x000000ff10107210 */ /* 0x000fe400017e8409 */
[----:B0-----:R-:W-:-:S04]  /*0f70*/  LEA R2, P2, R3, UR10, 0x2 ;  /* 0x0000000a03027c11 */ /* 0x001fc8000f8410ff */
[----:B------:R-:W-:Y:S02]  /*0f80*/  LEA.HI.X R3, R3, UR11, R16, 0x2, P2 ;  /* 0x0000000b03037c11 */ /* 0x000fe400090f1410 */
[----:B------:R-:W-:Y:S01]  /*0f90*/  ISETP.GE.OR P2, PT, R12, UR9, P0 ;  /* 0x000000090c007c0c */ /* 0x000fe20008746670 */
[----:B------:R-:W-:Y:S02]  /*0fa0*/  VIADD R16, R18, 0x3 ;  /* 0x0000000312107836 */ /* 0x000fe40000000000 */
[----:B------:R-:W2:Y:S03]  /*0fb0*/  @!P1 LDG.E R12, desc[UR12][R2.64+0x4] ;  /* 0x0000040c020c9981 */ /* 0x000ea6000c1e1900 */
[----:B------:R-:W-:-:S07]  /*0fc0*/  ISETP.GE.OR P0, PT, R16, UR9, P0 ;  /* 0x0000000910007c0c */ /* 0x000fce0008706670 */
[----:B------:R-:W2:Y:S06]  /*0fd0*/  @!P2 LDG.E R16, desc[UR12][R2.64+0x8] ;  /* 0x0000080c0210a981 */ /* 0x000eac000c1e1900 */
[----:B------:R0:W2:Y:S01]  /*0fe0*/  @!P0 LDG.E R18, desc[UR12][R2.64+0xc] ;  /* 0x00000c0c02128981 */ /* 0x0000a2000c1e1900 */
[--C-:B---3--:R-:W-:Y:S01]  /*0ff0*/  @!P1 IMAD R22, R22, UR6, R13.reuse ;  /* 0x0000000616169c24 */ /* 0x108fe2000f8e020d */
[----:B0-----:R-:W0:Y:S02]  /*1000*/  @!P0 LDC R2, c[0x0][0x3a8] ;  /* 0x0000ea00ff028b82 */ /* 0x001e240000000800 */
[----:B0-----:R-:W-:Y:S01]  /*1010*/  @!P0 IMAD R2, R2, UR6, R13 ;  /* 0x0000000602028c24 */ /* 0x001fe2000f8e020d */
[----:B----45:R-:W-:-:S02]  /*1020*/  @!P3 FSETP.GT.AND P4, PT, R14, R7, PT ;  /* 0x000000070e00b20b */ /* 0x030fc40003f84000 */
[CC--:B------:R-:W-:Y:S02]  /*1030*/  FSETP.GT.AND P6, PT, R14.reuse, R7.reuse, !P3 ;  /* 0x000000070e00720b */ /* 0x0c0fe40005fc4000 */
[----:B------:R-:W-:Y:S02]  /*1040*/  @!P3 FSEL R14, R14, R7, P4 ;  /* 0x000000070e0eb208 */ /* 0x000fe40002000000 */
[----:B------:R-:W-:-:S03]  /*1050*/  PLOP3.LUT P4, PT, PT, PT, PT, 0x8, 0x80 ;  /* 0x000000000080781c */ /* 0x000fc60003f8e170 */
[----:B------:R-:W-:Y:S02]  /*1060*/  @!P3 IMAD.MOV.U32 R7, RZ, RZ, R14 ;  /* 0x000000ffff07b224 */ /* 0x000fe400078e000e */
[----:B------:R-:W0:Y:S03]  /*1070*/  @!P2 LDC R14, c[0x0][0x3a8] ;  /* 0x0000ea00ff0eab82 */ /* 0x000e260000000800 */
[----:B--2---:R-:W-:Y:S01]  /*1080*/  @!P1 FSETP.GT.AND P5, PT, R12, R7, PT ;  /* 0x000000070c00920b */ /* 0x004fe20003fa4000 */
[----:B------:R-:W-:-:S03]  /*1090*/  @P6 IMAD R4, R20, UR6, R13 ;  /* 0x0000000614046c24 */ /* 0x000fc6000f8e020d */
[----:B------:R-:W-:Y:S02]  /*10a0*/  @!P1 FSEL R7, R12, R7, P5 ;  /* 0x000000070c079208 */ /* 0x000fe40002800000 */
[----:B------:R-:W-:Y:S02]  /*10b0*/  @!P1 PLOP3.LUT P4, PT, P5, PT, PT, 0x80, 0x8 ;  /* 0x000000000008981c */ /* 0x000fe40002f8f070 */
[CC--:B------:R-:W-:Y:S02]  /*10c0*/  @!P2 FSETP.GT.AND P6, PT, R16.reuse, R7.reuse, PT ;  /* 0x000000071000a20b */ /* 0x0c0fe40003fc4000 */
[----:B------:R-:W-:Y:S02]  /*10d0*/  PLOP3.LUT P5, PT, PT, PT, PT, 0x8, 0x80 ;  /* 0x000000000080781c */ /* 0x000fe40003fae170 */
[----:B------:R-:W-:Y:S02]  /*10e0*/  @!P2 FSEL R7, R16, R7, P6 ;  /* 0x000000071007a208 */ /* 0x000fe40003000000 */
[----:B------:R-:W-:-:S02]  /*10f0*/  @!P2 PLOP3.LUT P5, PT, P6, PT, PT, 0x80, 0x8 ;  /* 0x000000000008a81c */ /* 0x000fc400037af070 */
[----:B------:R-:W-:-:S03]  /*1100*/  @!P0 FSETP.GT.AND P3, PT, R18, R7, PT ;  /* 0x000000071200820b */ /* 0x000fc60003f64000 */
[----:B------:R-:W-:Y:S01]  /*1110*/  @P4 VIADD R4, R22, 0x1 ;  /* 0x0000000116044836 */ /* 0x000fe20000000000 */
[----:B------:R-:W-:Y:S01]  /*1120*/  PLOP3.LUT P4, PT, PT, PT, PT, 0x8, 0x80 ;  /* 0x000000000080781c */ /* 0x000fe20003f8e170 */
[----:B0-----:R-:W-:Y:S01]  /*1130*/  @!P2 IMAD R14, R14, UR6, R13 ;  /* 0x000000060e0eac24 */ /* 0x001fe2000f8e020d */
[----:B------:R-:W-:Y:S01]  /*1140*/  @!P0 PLOP3.LUT P4, PT, P3, PT, PT, 0x80, 0x8 ;  /* 0x000000000008881c */ /* 0x000fe20001f8f070 */
[----:B------:R-:W-:Y:S01]  /*1150*/  VIADD R13, R13, 0x4 ;  /* 0x000000040d0d7836 */ /* 0x000fe20000000000 */
[----:B------:R-:W-:-:S03]  /*1160*/  @!P0 FSEL R7, R18, R7, P3 ;  /* 0x0000000712078208 */ /* 0x000fc60001800000 */
[----:B------:R-:W-:-:S08]  /*1170*/  @P5 VIADD R4, R14, 0x2 ;  /* 0x000000020e045836 */ /* 0x000fd00000000000 */
[----:B------:R-:W-:-:S07]  /*1180*/  @P4 VIADD R4, R2, 0x3 ;  /* 0x0000000302044836 */ /* 0x000fce0000000000 */
.L_x_31:
[----:B------:R-:W-:Y:S05]  /*1190*/  BRA.U !UP2, `(.L_x_30) ;  /* 0x000000010acc7547 */ /* 0x000fea000b800000 */
[----:B------:R-:W1:Y:S01]  /*11a0*/  LDC R12, c[0x0][0x3a8] ;  /* 0x0000ea00ff0c7b82 */ /* 0x000e620000000800 */
[----:B------:R-:W-:Y:S01]  /*11b0*/  UISETP.NE.AND UP1, UPT, UR8, 0x1, UPT ;  /* 0x000000010800788c */ /* 0x000fe2000bf25270 */
[----:B-1----:R-:W-:-:S08]  /*11c0*/  LOP3.LUT P1, RZ, R12, 0x1, RZ, 0xc0, !PT ;  /* 0x000000010cff7812 */ /* 0x002fd0000782c0ff */
[----:B------:R-:W-:Y:S05]  /*11d0*/  BRA.U !UP1, `(.L_x_32) ;  /* 0x0000000109807547 */ /* 0x000fea000b800000 */
[----:B------:R-:W1:Y:S01]  /*11e0*/  LDCU UR10, c[0x0][0x3a0] ;  /* 0x00007400ff0a77ac */ /* 0x000e620008000800 */
[----:B------:R-:W-:-:S04]  /*11f0*/  IMAD.IADD R16, R8, 0x1, R13 ;  /* 0x0000000108107824 */ /* 0x000fc800078e020d */
[----:B0-----:R-:W-:Y:S01]  /*1200*/  VIADD R2, R16, 0x1 ;  /* 0x0000000110027836 */ /* 0x001fe20000000000 */
[----:B-1----:R-:W-:-:S04]  /*1210*/  ISETP.GE.AND P0, PT, R10, UR10, PT ;  /* 0x0000000a0a007c0c */ /* 0x002fc8000bf06270 */
[----:B------:R-:W-:Y:S02]  /*1220*/  ISETP.GE.OR P2, PT, R16, UR9, P0 ;  /* 0x0000000910007c0c */ /* 0x000fe40008746670 */
[----:B------:R-:W-:-:S11]  /*1230*/  ISETP.GE.OR P0, PT, R2, UR9, P0 ;  /* 0x0000000902007c0c */ /* 0x000fd60008706670 */
[----:B------:R-:W0:Y:S01]  /*1240*/  @!P2 LDC.64 R14, c[0x0][0x380] ;  /* 0x0000e000ff0eab82 */ /* 0x000e220000000a00 */
[----:B------:R-:W-:Y:S01]  /*1250*/  @!P2 IMAD.IADD R17, R11, 0x1, R16 ;  /* 0x000000010b11a824 */ /* 0x000fe200078e0210 */
[----:B------:R-:W-:Y:S02]  /*1260*/  @!P0 SHF.R.S32.HI R18, RZ, 0x1f, R11 ;  /* 0x0000001fff128819 */ /* 0x000fe4000001140b */
[----:B------:R-:W-:-:S04]  /*1270*/  @!P0 SHF.R.S32.HI R16, RZ, 0x1f, R13 ;  /* 0x0000001fff108819 */ /* 0x000fc8000001140d */
[----:B------:R-:W1:Y:S08]  /*1280*/  @!P0 LDC.64 R2, c[0x0][0x380] ;  /* 0x0000e000ff028b82 */ /* 0x000e700000000a00 */
[----:B------:R-:W2:Y:S01]  /*1290*/  @!P0 LDC R20, c[0x0][0x3a8] ;  /* 0x0000ea00ff148b82 */ /* 0x000ea20000000800 */
[----:B0-----:R-:W-:Y:S01]  /*12a0*/  @!P2 IMAD.WIDE R14, R17, 0x4, R14 ;  /* 0x00000004110ea825 */ /* 0x001fe200078e020e */
[----:B------:R-:W-:-:S05]  /*12b0*/  @!P0 IADD3 R17, P3, P4, R11, R13, R8 ;  /* 0x0000000d0b118210 */ /* 0x000fca0007c7e008 */
[----:B------:R-:W3:Y:S01]  /*12c0*/  @!P2 LDG.E R14, desc[UR12][R14.64] ;  /* 0x0000000c0e0ea981 */ /* 0x000ee2000c1e1900 */
[----:B------:R-:W-:Y:S02]  /*12d0*/  @!P0 IADD3.X R16, PT, PT, R18, R16, R9, P3, P4 ;  /* 0x0000001012108210 */ /* 0x000fe40001fe8409 */
[C---:B-1----:R-:W-:Y:S01]  /*12e0*/  @!P0 LEA R2, P3, R17.reuse, R2, 0x2 ;  /* 0x0000000211028211 */ /* 0x042fe200078610ff */
[----:B------:R-:W0:Y:S03]  /*12f0*/  @!P2 LDC R18, c[0x0][0x3a8] ;  /* 0x0000ea00ff12ab82 */ /* 0x000e260000000800 */
[----:B------:R-:W-:-:S05]  /*1300*/  @!P0 LEA.HI.X R3, R17, R3, R16, 0x2, P3 ;  /* 0x0000000311038211 */ /* 0x000fca00018f1410 */
[----:B------:R-:W4:Y:S01]  /*1310*/  @!P0 LDG.E R2, desc[UR12][R2.64+0x4] ;  /* 0x0000040c02028981 */ /* 0x000f22000c1e1900 */
[----:B------:R-:W-:Y:S01]  /*1320*/  PLOP3.LUT P5, PT, PT, PT, PT, 0x8, 0x80 ;  /* 0x000000000080781c */ /* 0x000fe20003fae170 */
[----:B--2---:R-:W-:Y:S01]  /*1330*/  @!P0 IMAD R20, R20, UR6, R13 ;  /* 0x0000000614148c24 */ /* 0x004fe2000f8e020d */
[CC--:B---3-5:R-:W-:Y:S02]  /*1340*/  @!P2 FSETP.GT.AND P3, PT, R14.reuse, R7.reuse, PT ;  /* 0x000000070e00a20b */ /* 0x0e8fe40003f64000 */
[CC--:B------:R-:W-:Y:S02]  /*1350*/  FSETP.GT.AND P4, PT, R14.reuse, R7.reuse, !P2 ;  /* 0x000000070e00720b */ /* 0x0c0fe40005784000 */
[----:B------:R-:W-:-:S05]  /*1360*/  @!P2 FSEL R16, R14, R7, P3 ;  /* 0x000000070e10a208 */ /* 0x000fca0001800000 */
[----:B------:R-:W-:-:S05]  /*1370*/  @!P2 IMAD.MOV.U32 R7, RZ, RZ, R16 ;  /* 0x000000ffff07a224 */ /* 0x000fca00078e0010 */
[-C--:B----4-:R-:W-:Y:S01]  /*1380*/  @!P0 FSETP.GT.AND P3, PT, R2, R7.reuse, PT ;  /* 0x000000070200820b */ /* 0x090fe20003f64000 */
[----:B0-----:R-:W-:Y:S02]  /*1390*/  @P4 IMAD R4, R18, UR6, R13 ;  /* 0x0000000612044c24 */ /* 0x001fe4000f8e020d */
[----:B------:R-:W-:Y:S01]  /*13a0*/  VIADD R13, R13, 0x2 ;  /* 0x000000020d0d7836 */ /* 0x000fe20000000000 */
[----:B------:R-:W-:Y:S02]  /*13b0*/  @!P0 PLOP3.LUT P5, PT, P3, PT, PT, 0x80, 0x8 ;  /* 0x000000000008881c */ /* 0x000fe40001faf070 */
[----:B------:R-:W-:-:S11]  /*13c0*/  @!P0 FSEL R7, R2, R7, P3 ;  /* 0x0000000702078208 */ /* 0x000fd60001800000 */
[----:B------:R-:W-:-:S07]  /*13d0*/  @P5 IADD3 R4, PT, PT, R20, 0x1, RZ ;  /* 0x0000000114045810 */ /* 0x000fce0007ffe0ff */
.L_x_32:
[----:B------:R-:W-:Y:S05]  /*13e0*/  @!P1 BRA `(.L_x_30) ;  /* 0x0000000000389947 */ /* 0x000fea0003800000 */
[----:B------:R-:W1:Y:S01]  /*13f0*/  LDCU UR10, c[0x0][0x3a0] ;  /* 0x00007400ff0a77ac */ /* 0x000e620008000800 */
[----:B------:R-:W-:Y:S01]  /*1400*/  IMAD.IADD R14, R8, 0x1, R13 ;  /* 0x00000001080e7824 */ /* 0x000fe200078e020d */
[----:B------:R-:W-:Y:S04]  /*1410*/  BSSY.RECONVERGENT B0, `(.L_x_30) ;  /* 0x000000b000007945 */ /* 0x000fe80003800200 */
[----:B------:R-:W-:-:S04]  /*1420*/  ISETP.GE.AND P0, PT, R14, UR9, PT ;  /* 0x000000090e007c0c */ /* 0x000fc8000bf06270 */
[----:B-1----:R-:W-:-:S13]  /*1430*/  ISETP.GE.OR P0, PT, R10, UR10, P0 ;  /* 0x0000000a0a007c0c */ /* 0x002fda0008706670 */
[----:B------:R-:W-:Y:S05]  /*1440*/  @P0 BRA `(.L_x_33) ;  /* 0x00000000001c0947 */ /* 0x000fea0003800000 */
[----:B0-----:R-:W0:Y:S01]  /*1450*/  LDC.64 R2, c[0x0][0x380] ;  /* 0x0000e000ff027b82 */ /* 0x001e220000000a00 */
[----:B------:R-:W-:-:S04]  /*1460*/  IMAD.IADD R11, R11, 0x1, R14 ;  /* 0x000000010b0b7824 */ /* 0x000fc800078e020e */
[----:B0-----:R-:W-:-:S06]  /*1470*/  IMAD.WIDE R2, R11, 0x4, R2 ;  /* 0x000000040b027825 */ /* 0x001fcc00078e0202 */
[----:B------:R-:W2:Y:S02]  /*1480*/  LDG.E R2, desc[UR12][R2.64] ;  /* 0x0000000c02027981 */ /* 0x000ea4000c1e1900 */
[----:B--2--5:R-:W-:-:S04]  /*1490*/  FSETP.GT.AND P0, PT, R2, R7, PT ;  /* 0x000000070200720b */ /* 0x024fc80003f04000 */
[----:B------:R-:W-:-:S09]  /*14a0*/  FSEL R7, R2, R7, P0 ;  /* 0x0000000702077208 */ /* 0x000fd20000000000 */
[----:B------:R-:W-:-:S07]  /*14b0*/  @P0 IMAD R4, R12, UR6, R13 ;  /* 0x000000060c040c24 */ /* 0x000fce000f8e020d */
.L_x_33:
[----:B------:R-:W-:Y:S05]  /*14c0*/  BSYNC.RECONVERGENT B0 ;  /* 0x0000000000007941 */ /* 0x000fea0003800200 */
.L_x_30:
[----:B------:R-:W-:Y:S05]  /*14d0*/  BRA.U UP0, `(.L_x_34) ;  /* 0xfffffff1009c7547 */ /* 0x000fea000b83ffff */
.L_x_27:
[----:B0-----:R-:W0:Y:S08]  /*14e0*/  LDC.64 R2, c[0x0][0x388] ;  /* 0x0000e200ff027b82 */ /* 0x001e300000000a00 */
[----:B------:R-:W1:Y:S01]  /*14f0*/  LDC R15, c[0x0][0x3a8] ;  /* 0x0000ea00ff0f7b82 */ /* 0x000e620000000800 */
[----:B0-----:R-:W-:-:S05]  /*1500*/  IMAD.WIDE R2, R0, 0x4, R2 ;  /* 0x0000000400027825 */ /* 0x001fca00078e0202 */
[----:B------:R0:W2:Y:S01]  /*1510*/  LDG.E R0, desc[UR12][R2.64] ;  /* 0x0000000c02007981 */ /* 0x0000a2000c1e1900 */
[----:B-1----:R-:W-:-:S04]  /*1520*/  IABS R9, R15 ;  /* 0x0000000f00097213 */ /* 0x002fc80000000000 */
[----:B-----5:R-:W1:Y:S01]  /*1530*/  I2F.RP R7, R9 ;  /* 0x0000000900077306 */ /* 0x020e620000209400 */
[----:B0-----:R-:W-:-:S07]  /*1540*/  IABS R2, R4 ;  /* 0x0000000400027213 */ /* 0x001fce0000000000 */
[----:B-1----:R-:W0:Y:S02]  /*1550*/  MUFU.RCP R7, R7 ;  /* 0x0000000700077308 */ /* 0x002e240000001000 */
[----:B0-----:R-:W-:-:S06]  /*1560*/  VIADD R10, R7, 0xffffffe ;  /* 0x0ffffffe070a7836 */ /* 0x001fcc0000000000 */
[----:B------:R0:W1:Y:S02]  /*1570*/  F2I.FTZ.U32.TRUNC.NTZ R11, R10 ;  /* 0x0000000a000b7305 */ /* 0x000064000021f000 */
[----:B0-----:R-:W-:Y:S02]  /*1580*/  IMAD.MOV.U32 R10, RZ, RZ, RZ ;  /* 0x000000ffff0a7224 */ /* 0x001fe400078e00ff */
[----:B-1----:R-:W-:-:S04]  /*1590*/  IMAD.MOV R12, RZ, RZ, -R11 ;  /* 0x000000ffff0c7224 */ /* 0x002fc800078e0a0b */
[----:B------:R-:W-:-:S04]  /*15a0*/  IMAD R13, R12, R9, RZ ;  /* 0x000000090c0d7224 */ /* 0x000fc800078e02ff */
[----:B------:R-:W-:-:S06]  /*15b0*/  IMAD.HI.U32 R11, R11, R13, R10 ;  /* 0x0000000d0b0b7227 */ /* 0x000fcc00078e000a */
[----:B------:R-:W-:-:S04]  /*15c0*/  IMAD.HI.U32 R11, R11, R2, RZ ;  /* 0x000000020b0b7227 */ /* 0x000fc800078e00ff */
[----:B------:R-:W-:-:S04]  /*15d0*/  IMAD.MOV R3, RZ, RZ, -R11 ;  /* 0x000000ffff037224 */ /* 0x000fc800078e0a0b */
[----:B------:R-:W-:-:S05]  /*15e0*/  IMAD R2, R9, R3, R2 ;  /* 0x0000000309027224 */ /* 0x000fca00078e0202 */
[----:B------:R-:W-:-:S13]  /*15f0*/  ISETP.GT.U32.AND P1, PT, R9, R2, PT ;  /* 0x000000020900720c */ /* 0x000fda0003f24070 */
[----:B------:R-:W-:Y:S02]  /*1600*/  @!P1 IMAD.IADD R2, R2, 0x1, -R9 ;  /* 0x0000000102029824 */ /* 0x000fe400078e0a09 */
[----:B------:R-:W-:Y:S01]  /*1610*/  @!P1 VIADD R11, R11, 0x1 ;  /* 0x000000010b0b9836 */ /* 0x000fe20000000000 */
[----:B------:R-:W-:Y:S02]  /*1620*/  ISETP.NE.AND P1, PT, R15, RZ, PT ;  /* 0x000000ff0f00720c */ /* 0x000fe40003f25270 */
[----:B------:R-:W-:Y:S02]  /*1630*/  ISETP.GE.U32.AND P0, PT, R2, R9, PT ;  /* 0x000000090200720c */ /* 0x000fe40003f06070 */
[----:B------:R-:W-:-:S04]  /*1640*/  LOP3.LUT R2, R4, R15, RZ, 0x3c, !PT ;  /* 0x0000000f04027212 */ /* 0x000fc800078e3cff */
[----:B------:R-:W-:Y:S02]  /*1650*/  ISETP.GE.AND P2, PT, R2, RZ, PT ;  /* 0x000000ff0200720c */ /* 0x000fe40003f46270 */
[----:B------:R-:W0:Y:S05]  /*1660*/  LDC.64 R2, c[0x0][0x390] ;  /* 0x0000e400ff027b82 */ /* 0x000e2a0000000a00 */
[----:B------:R-:W-:-:S06]  /*1670*/  @P0 VIADD R11, R11, 0x1 ;  /* 0x000000010b0b0836 */ /* 0x000fcc0000000000 */
[----:B------:R-:W-:Y:S01]  /*1680*/  @!P2 IMAD.MOV R11, RZ, RZ, -R11 ;  /* 0x000000ffff0ba224 */ /* 0x000fe200078e0a0b */
[----:B------:R-:W-:-:S05]  /*1690*/  @!P1 LOP3.LUT R11, RZ, R15, RZ, 0x33, !PT ;  /* 0x0000000fff0b9212 */ /* 0x000fca00078e33ff */
[--C-:B------:R-:W-:Y:S02]  /*16a0*/  IMAD.MOV R7, RZ, RZ, -R11.reuse ;  /* 0x000000ffff077224 */ /* 0x100fe400078e0a0b */
[----:B------:R-:W-:Y:S02]  /*16b0*/  IMAD.IADD R6, R6, 0x1, R11 ;  /* 0x0000000106067824 */ /* 0x000fe400078e020b */
[----:B------:R-:W-:-:S05]  /*16c0*/  IMAD R4, R15, R7, R4 ;  /* 0x000000070f047224 */ /* 0x000fca00078e0204 */
[----:B------:R-:W-:-:S05]  /*16d0*/  IADD3 R5, PT, PT, R4, R5, R8 ;  /* 0x0000000504057210 */ /* 0x000fca0007ffe008 */
[----:B------:R-:W-:-:S04]  /*16e0*/  IMAD R5, R6, UR9, R5 ;  /* 0x0000000906057c24 */ /* 0x000fc8000f8e0205 */
[----:B0-----:R-:W-:-:S05]  /*16f0*/  IMAD.WIDE R2, R5, 0x4, R2 ;  /* 0x0000000405027825 */ /* 0x001fca00078e0202 */
[----:B--2---:R-:W-:Y:S01]  /*1700*/  STG.E desc[UR12][R2.64], R0 ;  /* 0x0000000002007986 */ /* 0x004fe2000c10190c */
[----:B------:R-:W-:Y:S05]  /*1710*/  EXIT ;  /* 0x000000000000794d */ /* 0x000fea0003800000 */
.L_x_35:
        /* <DEDUP_REMOVED lines=14> */
.L_x_60:


//--------------------- .text._Z12ReLUBackwardPKfS0_Pfi --------------------------
	.section	.text._Z12ReLUBackwardPKfS0_Pfi,"ax",@progbits
	.align	128
        .global         _Z12ReLUBackwardPKfS0_Pfi
        .type           _Z12ReLUBackwardPKfS0_Pfi,@function
        .size           _Z12ReLUBackwardPKfS0_Pfi,(.L_x_61 - _Z12ReLUBackwardPKfS0_Pfi)
        .other          _Z12ReLUBackwardPKfS0_Pfi,@"STO_CUDA_ENTRY STV_DEFAULT"
_Z12ReLUBackwardPKfS0_Pfi:
.text._Z12ReLUBackwardPKfS0_Pfi:
        /* <DEDUP_REMOVED lines=9> */
[----:B------:R-:W1:Y:S07]  /*0090*/  LDCU.64 UR4, c[0x0][0x358] ;  /* 0x00006b00ff0477ac */ /* 0x000e6e0008000a00 */
[----:B------:R-:W2:Y:S08]  /*00a0*/  LDC.64 R4, c[0x0][0x380] ;  /* 0x0000e000ff047b82 */ /* 0x000eb00000000a00 */
[----:B------:R-:W3:Y:S01]  /*00b0*/  LDC.64 R6, c[0x0][0x390] ;  /* 0x0000e400ff067b82 */ /* 0x000ee20000000a00 */
[----:B0-----:R-:W-:-:S06]  /*00c0*/  IMAD.WIDE R2, R9, 0x4, R2 ;  /* 0x0000000409027825 */ /* 0x001fcc00078e0202 */
[----:B-1----:R-:W4:Y:S01]  /*00d0*/  LDG.E.CONSTANT R2, desc[UR4][R2.64] ;  /* 0x0000000402027981 */ /* 0x002f22000c1e9900 */
[----:B--2---:R-:W-:-:S06]  /*00e0*/  IMAD.WIDE R4, R9, 0x4, R4 ;  /* 0x0000000409047825 */ /* 0x004fcc00078e0204 */
[----:B------:R-:W2:Y:S01]  /*00f0*/  LDG.E R4, desc[UR4][R4.64] ;  /* 0x0000000404047981 */ /* 0x000ea2000c1e1900 */
[----:B---3--:R-:W-:Y:S01]  /*0100*/  IMAD.WIDE R6, R9, 0x4, R6 ;  /* 0x0000000409067825 */ /* 0x008fe200078e0206 */
[----:B----4-:R-:W-:-:S05]  /*0110*/  FSET.BF.GT.AND R11, R2, RZ, PT ;  /* 0x000000ff020b720a */ /* 0x010fca0003804000 */
[----:B--2---:R-:W-:-:S05]  /*0120*/  FMUL R11, R4, R11 ;  /* 0x0000000b040b7220 */ /* 0x004fca0000400000 */
[----:B------:R-:W-:Y:S01]  /*0130*/  STG.E desc[UR4][R6.64], R11 ;  /* 0x0000000b06007986 */ /* 0x000fe2000c101904 */
[----:B------:R-:W-:Y:S05]  /*0140*/  EXIT ;  /* 0x000000000000794d */ /* 0x000fea0003800000 */
.L_x_36:
        /* <DEDUP_REMOVED lines=11> */
.L_x_61:


//--------------------- .text._Z14FCGradBackwardPKfS0_Pfiii --------------------------
	.section	.text._Z14FCGradBackwardPKfS0_Pfiii,"ax",@progbits
	.align	128
        .global         _Z14FCGradBackwardPKfS0_Pfiii
        .type           _Z14FCGradBackwardPKfS0_Pfiii,@function
        .size           _Z14FCGradBackwardPKfS0_Pfiii,(.L_x_62 - _Z14FCGradBackwardPKfS0_Pfiii)
        .other          _Z14FCGradBackwardPKfS0_Pfiii,@"STO_CUDA_ENTRY STV_DEFAULT"
_Z14FCGradBackwardPKfS0_Pfiii:
.text._Z14FCGradBackwardPKfS0_Pfiii:
[----:B------:R-:W-:Y:S01]  /*0000*/  LDC R1, c[0x0][0x37c] ;  /* 0x0000df00ff017b82 */ /* 0x000fe20000000800 */
[----:B------:R-:W0:Y:S07]  /*0010*/  S2R R5, SR_TID.X ;  /* 0x0000000000057919 */ /* 0x000e2e0000002100 */
[----:B------:R-:W0:Y:S08]  /*0020*/  S2UR UR4, SR_CTAID.X ;  /* 0x00000000000479c3 */ /* 0x000e300000002500 */
[----:B------:R-:W0:Y:S08]  /*0030*/  LDC R0, c[0x0][0x360] ;  /* 0x0000d800ff007b82 */ /* 0x000e300000000800 */
[----:B------:R-:W1:Y:S01]  /*0040*/  LDC.64 R2, c[0x0][0x398] ;  /* 0x0000e600ff027b82 */ /* 0x000e620000000a00 */
[----:B0-----:R-:W-:-:S02]  /*0050*/  IMAD R0, R0, UR4, R5 ;  /* 0x0000000400007c24 */ /* 0x001fc4000f8e0205 */
[----:B-1----:R-:W-:-:S05]  /*0060*/  IMAD R5, R3, R2, RZ ;  /* 0x0000000203057224 */ /* 0x002fca00078e02ff */
[----:B------:R-:W-:-:S13]  /*0070*/  ISETP.GE.AND P0, PT, R0, R5, PT ;  /* 0x000000050000720c */ /* 0x000fda0003f06270 */
[----:B------:R-:W-:Y:S05]  /*0080*/  @P0 EXIT ;  /* 0x000000000000094d */ /* 0x000fea0003800000 */
[----:B------:R-:W-:Y:S01]  /*0090*/  IABS R7, R3 ;  /* 0x0000000300077213 */ /* 0x000fe20000000000 */
[----:B------:R-:W0:Y:S01]  /*00a0*/  LDCU UR9, c[0x0][0x3a0] ;  /* 0x00007400ff0977ac */ /* 0x000e220008000800 */
[----:B------:R-:W-:Y:S02]  /*00b0*/  MOV R14, RZ ;  /* 0x000000ff000e7202 */ /* 0x000fe40000000f00 */
[----:B------:R-:W1:Y:S01]  /*00c0*/  I2F.RP R2, R7 ;  /* 0x0000000700027306 */ /* 0x000e620000209400 */
[----:B------:R-:W2:Y:S07]  /*00d0*/  LDCU.64 UR16, c[0x0][0x358] ;  /* 0x00006b00ff1077ac */ /* 0x000eae0008000a00 */
[----:B-1----:R-:W1:Y:S01]  /*00e0*/  MUFU.RCP R2, R2 ;  /* 0x0000000200027308 */ /* 0x002e620000001000 */
[----:B0-----:R-:W-:Y:S01]  /*00f0*/  UISETP.GE.AND UP0, UPT, UR9, 0x1, UPT ;  /* 0x000000010900788c */ /* 0x001fe2000bf06270 */
[----:B-1----:R-:W-:-:S06]  /*0100*/  IADD3 R4, PT, PT, R2, 0xffffffe, RZ ;  /* 0x0ffffffe02047810 */ /* 0x002fcc0007ffe0ff */
[----:B------:R0:W1:Y:S02]  /*0110*/  F2I.FTZ.U32.TRUNC.NTZ R5, R4 ;  /* 0x0000000400057305 */ /* 0x000064000021f000 */
[----:B0-----:R-:W-:Y:S01]  /*0120*/  HFMA2 R4, -RZ, RZ, 0, 0 ;  /* 0x00000000ff047431 */ /* 0x001fe200000001ff */
[----:B-1----:R-:W-:-:S05]  /*0130*/  IADD3 R6, PT, PT, RZ, -R5, RZ ;  /* 0x80000005ff067210 */ /* 0x002fca0007ffe0ff */
[----:B------:R-:W-:Y:S01]  /*0140*/  IMAD R9, R6, R7, RZ ;  /* 0x0000000706097224 */ /* 0x000fe200078e02ff */
[----:B------:R-:W-:-:S03]  /*0150*/  IABS R6, R0 ;  /* 0x0000000000067213 */ /* 0x000fc60000000000 */
[----:B------:R-:W-:-:S06]  /*0160*/  IMAD.HI.U32 R5, R5, R9, R4 ;  /* 0x0000000905057227 */ /* 0x000fcc00078e0004 */
[----:B------:R-:W-:-:S05]  /*0170*/  IMAD.HI.U32 R5, R5, R6, RZ ;  /* 0x0000000605057227 */ /* 0x000fca00078e00ff */
[----:B------:R-:W-:-:S05]  /*0180*/  IADD3 R2, PT, PT, -R5, RZ, RZ ;  /* 0x000000ff05027210 */ /* 0x000fca0007ffe1ff */
[----:B------:R-:W-:-:S05]  /*0190*/  IMAD R2, R7, R2, R6 ;  /* 0x0000000207027224 */ /* 0x000fca00078e0206 */
[----:B------:R-:W-:-:S13]  /*01a0*/  ISETP.GT.U32.AND P2, PT, R7, R2, PT ;  /* 0x000000020700720c */ /* 0x000fda0003f44070 */
[-C--:B------:R-:W-:Y:S02]  /*01b0*/  @!P2 IADD3 R2, PT, PT, R2, -R7.reuse, RZ ;  /* 0x800000070202a210 */ /* 0x080fe40007ffe0ff */
[----:B------:R-:W-:Y:S02]  /*01c0*/  @!P2 IADD3 R5, PT, PT, R5, 0x1, RZ ;  /* 0x000000010505a810 */ /* 0x000fe40007ffe0ff */
[----:B------:R-:W-:Y:S02]  /*01d0*/  ISETP.GE.U32.AND P0, PT, R2, R7, PT ;  /* 0x000000070200720c */ /* 0x000fe40003f06070 */
[----:B------:R-:W-:Y:S02]  /*01e0*/  LOP3.LUT R2, R0, R3, RZ, 0x3c, !PT ;  /* 0x0000000300027212 */ /* 0x000fe400078e3cff */
[----:B------:R-:W-:Y:S02]  /*01f0*/  ISETP.NE.AND P2, PT, R3, RZ, PT ;  /* 0x000000ff0300720c */ /* 0x000fe40003f45270 */
[----:B------:R-:W-:-:S07]  /*0200*/  ISETP.GE.AND P1, PT, R2, RZ, PT ;  /* 0x000000ff0200720c */ /* 0x000fce0003f26270 */
[----:B------:R-:W-:-:S06]  /*0210*/  @P0 IADD3 R5, PT, PT, R5, 0x1, RZ ;  /* 0x0000000105050810 */ /* 0x000fcc0007ffe0ff */
[----:B------:R-:W-:Y:S02]  /*0220*/  @!P1 IADD3 R5, PT, PT, -R5, RZ, RZ ;  /* 0x000000ff05059210 */ /* 0x000fe40007ffe1ff */
[----:B------:R-:W-:-:S04]  /*0230*/  @!P2 LOP3.LUT R5, RZ, R3, RZ, 0x33, !PT ;  /* 0x00000003ff05a212 */ /* 0x000fc800078e33ff */
[----:B------:R-:W-:-:S05]  /*0240*/  IADD3 R8, PT, PT, -R5, RZ, RZ ;  /* 0x000000ff05087210 */ /* 0x000fca0007ffe1ff */
[----:B------:R-:W-:Y:S01]  /*0250*/  IMAD R8, R3, R8, R0 ;  /* 0x0000000803087224 */ /* 0x000fe200078e0200 */
[----:B--2---:R-:W-:Y:S06]  /*0260*/  BRA.U !UP0, `(.L_x_37) ;  /* 0x0000000908647547 */ /* 0x004fec000b800000 */
[----:B------:R-:W-:Y:S02]  /*0270*/  UISETP.GE.U32.AND UP1, UPT, UR9, 0x10, UPT ;  /* 0x000000100900788c */ /* 0x000fe4000bf26070 */
[----:B------:R-:W-:Y:S01]  /*0280*/  IMAD R7, R5, UR9, RZ ;  /* 0x0000000905077c24 */ /* 0x000fe2000f8e02ff */
[----:B------:R-:W-:Y:S02]  /*0290*/  ULOP3.LUT UR10, UR9, 0xf, URZ, 0xc0, !UPT ;  /* 0x0000000f090a7892 */ /* 0x000fe4000f8ec0ff */
[----:B------:R-:W-:Y:S01]  /*02a0*/  IMAD R8, R8, UR9, RZ ;  /* 0x0000000908087c24 */ /* 0x000fe2000f8e02ff */
[----:B------:R-:W-:Y:S01]  /*02b0*/  MOV R14, RZ ;  /* 0x000000ff000e7202 */ /* 0x000fe20000000f00 */
[----:B------:R-:W-:Y:S01]  /*02c0*/  UMOV UR4, URZ ;  /* 0x000000ff00047c82 */ /* 0x000fe20008000000 */
[----:B------:R-:W-:Y:S01]  /*02d0*/  UISETP.NE.AND UP0, UPT, UR10, URZ, UPT ;  /* 0x000000ff0a00728c */ /* 0x000fe2000bf05270 */
[----:B------:R-:W-:Y:S10]  /*02e0*/  BRA.U !UP1, `(.L_x_38) ;  /* 0x0000000509147547 */ /* 0x000ff4000b800000 */
[----:B------:R-:W0:Y:S01]  /*02f0*/  LDCU.128 UR12, c[0x0][0x380] ;  /* 0x00007000ff0c77ac */ /* 0x000e220008000c00 */
[----:B------:R-:W-:Y:S01]  /*0300*/  HFMA2 R14, -RZ, RZ, 0, 0 ;  /* 0x00000000ff0e7431 */ /* 0x000fe200000001ff */
[----:B------:R-:W-:Y:S01]  /*0310*/  MOV R6, R8 ;  /* 0x0000000800067202 */ /* 0x000fe20000000f00 */
[----:B------:R-:W-:Y:S01]  /*0320*/  ULOP3.LUT UR4, UR9, 0x7ffffff0, URZ, 0xc0, !UPT ;  /* 0x7ffffff009047892 */ /* 0x000fe2000f8ec0ff */
[----:B------:R-:W-:-:S03]  /*0330*/  MOV R9, R7 ;  /* 0x0000000700097202 */ /* 0x000fc60000000f00 */
[----:B------:R-:W-:Y:S02]  /*0340*/  UIADD3 UR11, UPT, UPT, -UR4, URZ, URZ ;  /* 0x000000ff040b7290 */ /* 0x000fe4000fffe1ff */
[----:B0-----:R-:W-:Y:S02]  /*0350*/  UIADD3 UR7, UP1, UPT, UR12, 0x20, URZ ;  /* 0x000000200c077890 */ /* 0x001fe4000ff3e0ff */
[----:B------:R-:W-:Y:S02]  /*0360*/  UIADD3 UR5, UP2, UPT, UR14, 0x20, URZ ;  /* 0x000000200e057890 */ /* 0x000fe4000ff5e0ff */
[----:B------:R-:W-:Y:S02]  /*0370*/  UIADD3.X UR8, UPT, UPT, URZ, UR13, URZ, UP1, !UPT ;  /* 0x0000000dff087290 */ /* 0x000fe40008ffe4ff */
[----:B------:R-:W-:-:S12]  /*0380*/  UIADD3.X UR6, UPT, UPT, URZ, UR15, URZ, UP2, !UPT ;  /* 0x0000000fff067290 */ /* 0x000fd800097fe4ff */
.L_x_39:
[----:B------:R-:W-:Y:S02]  /*0390*/  MOV R4, UR7 ;  /* 0x0000000700047c02 */ /* 0x000fe40008000f00 */
[----:B------:R-:W-:Y:S02]  /*03a0*/  MOV R5, UR8 ;  /* 0x0000000800057c02 */ /* 0x000fe40008000f00 */
[----:B------:R-:W-:Y:S02]  /*03b0*/  MOV R2, UR5 ;  /* 0x0000000500027c02 */ /* 0x000fe40008000f00 */
[----:B------:R-:W-:Y:S01]  /*03c0*/  MOV R3, UR6 ;  /* 0x0000000600037c02 */ /* 0x000fe20008000f00 */
[----:B------:R-:W-:-:S04]  /*03d0*/  IMAD.WIDE R4, R9, 0x4, R4 ;  /* 0x0000000409047825 */ /* 0x000fc800078e0204 */
[----:B------:R-:W-:Y:S01]  /*03e0*/  IMAD.WIDE R2, R6, 0x4, R2 ;  /* 0x0000000406027825 */ /* 0x000fe200078e0202 */
[----:B------:R-:W2:Y:S04]  /*03f0*/  LDG.E R15, desc[UR16][R4.64+-0x20] ;  /* 0xffffe010040f7981 */ /* 0x000ea8000c1e1900 */
[----:B------:R-:W2:Y:S04]  /*0400*/  LDG.E R16, desc[UR16][R2.64+-0x20] ;  /* 0xffffe01002107981 */ /* 0x000ea8000c1e1900 */
[----:B------:R-:W3:Y:S04]  /*0410*/  LDG.E R17, desc[UR16][R4.64+-0x1c] ;  /* 0xffffe41004117981 */ /* 0x000ee8000c1e1900 */
[----:B------:R-:W3:Y:S04]  /*0420*/  LDG.E R24, desc[UR16][R2.64+-0x1c] ;  /* 0xffffe41002187981 */ /* 0x000ee8000c1e1900 */
[----:B------:R-:W4:Y:S04]  /*0430*/  LDG.E R19, desc[UR16][R4.64+-0x18] ;  /* 0xffffe81004137981 */ /* 0x000f28000c1e1900 */
[----:B------:R-:W4:Y:S04]  /*0440*/  LDG.E R18, desc[UR16][R2.64+-0x18] ;  /* 0xffffe81002127981 */ /* 0x000f28000c1e1900 */
[----:B------:R-:W5:Y:S04]  /*0450*/  LDG.E R20, desc[UR16][R4.64+-0x14] ;  /* 0xffffec1004147981 */ /* 0x000f68000c1e1900 */
        /* <DEDUP_REMOVED lines=8> */
[----:B------:R-:W5:Y:S01]  /*04e0*/  LDG.E R27, desc[UR16][R2.64+0x1c] ;  /* 0x00001c10021b7981 */ /* 0x000f62000c1e1900 */
[----:B--2---:R-:W-:-:S03]  /*04f0*/  FFMA R14, R15, R16, R14 ;  /* 0x000000100f0e7223 */ /* 0x004fc6000000000e */
[----:B------:R-:W2:Y:S04]  /*0500*/  LDG.E R16, desc[UR16][R4.64+-0x4] ;  /* 0xfffffc1004107981 */ /* 0x000ea8000c1e1900 */
[----:B------:R-:W2:Y:S01]  /*0510*/  LDG.E R15, desc[UR16][R2.64+-0x4] ;  /* 0xfffffc10020f7981 */ /* 0x000ea2000c1e1900 */
[----:B---3--:R-:W-:-:S03]  /*0520*/  FFMA R24, R17, R24, R14 ;  /* 0x0000001811187223 */ /* 0x008fc6000000000e */
[----:B------:R-:W3:Y:S04]  /*0530*/  LDG.E R14, desc[UR16][R4.64] ;  /* 0x00000010040e7981 */ /* 0x000ee8000c1e1900 */
[----:B------:R-:W3:Y:S01]  /*0540*/  LDG.E R17, desc[UR16][R2.64] ;  /* 0x0000001002117981 */ /* 0x000ee2000c1e1900 */
[----:B----4-:R-:W-:-:S03]  /*0550*/  FFMA R25, R19, R18, R24 ;  /* 0x0000001213197223 */ /* 0x010fc60000000018 */
[----:B------:R-:W4:Y:S04]  /*0560*/  LDG.E R18, desc[UR16][R4.64+0x4] ;  /* 0x0000041004127981 */ /* 0x000f28000c1e1900 */
[----:B------:R-:W4:Y:S01]  /*0570*/  LDG.E R19, desc[UR16][R2.64+0x4] ;  /* 0x0000041002137981 */ /* 0x000f22000c1e1900 */
[----:B-----5:R-:W-:-:S03]  /*0580*/  FFMA R25, R20, R21, R25 ;  /* 0x0000001514197223 */ /* 0x020fc60000000019 */
[----:B------:R-:W5:Y:S04]  /*0590*/  LDG.E R20, desc[UR16][R4.64+0x8] ;  /* 0x0000081004147981 */ /* 0x000f68000c1e1900 */
[----:B------:R-:W5:Y:S01]  /*05a0*/  LDG.E R21, desc[UR16][R2.64+0x8] ;  /* 0x0000081002157981 */ /* 0x000f62000c1e1900 */
[----:B------:R-:W-:-:S03]  /*05b0*/  FFMA R25, R22, R23, R25 ;  /* 0x0000001716197223 */ /* 0x000fc60000000019 */
[----:B------:R-:W5:Y:S04]  /*05c0*/  LDG.E R22, desc[UR16][R4.64+0xc] ;  /* 0x00000c1004167981 */ /* 0x000f68000c1e1900 */
[----:B------:R-:W5:Y:S01]  /*05d0*/  LDG.E R23, desc[UR16][R2.64+0xc] ;  /* 0x00000c1002177981 */ /* 0x000f62000c1e1900 */
[----:B------:R-:W-:-:S03]  /*05e0*/  FFMA R25, R10, R11, R25 ;  /* 0x0000000b0a197223 */ /* 0x000fc60000000019 */
[----:B------:R-:W5:Y:S04]  /*05f0*/  LDG.E R10, desc[UR16][R4.64+0x10] ;  /* 0x00001010040a7981 */ /* 0x000f68000c1e1900 */
[----:B------:R-:W5:Y:S01]  /*0600*/  LDG.E R11, desc[UR16][R2.64+0x10] ;  /* 0x00001010020b7981 */ /* 0x000f62000c1e1900 */
[----:B------:R-:W-:-:S03]  /*0610*/  FFMA R29, R12, R13, R25 ;  /* 0x0000000d0c1d7223 */ /* 0x000fc60000000019 */
[----:B------:R-:W5:Y:S04]  /*0620*/  LDG.E R24, desc[UR16][R4.64+0x14] ;  /* 0x0000141004187981 */ /* 0x000f68000c1e1900 */
[----:B------:R-:W5:Y:S04]  /*0630*/  LDG.E R25, desc[UR16][R2.64+0x14] ;  /* 0x0000141002197981 */ /* 0x000f68000c1e1900 */
[----:B------:R-:W5:Y:S04]  /*0640*/  LDG.E R12, desc[UR16][R4.64+0x18] ;  /* 0x00001810040c7981 */ /* 0x000f68000c1e1900 */
[----:B------:R-:W5:Y:S01]  /*0650*/  LDG.E R13, desc[UR16][R2.64+0x18] ;  /* 0x00001810020d7981 */ /* 0x000f62000c1e1900 */
[----:B------:R-:W-:-:S04]  /*0660*/  UIADD3 UR11, UPT, UPT, UR11, 0x10, URZ ;  /* 0x000000100b0b7890 */ /* 0x000fc8000fffe0ff */
[----:B------:R-:W-:Y:S01]  /*0670*/  UISETP.NE.AND UP1, UPT, UR11, URZ, UPT ;  /* 0x000000ff0b00728c */ /* 0x000fe2000bf25270 */
[----:B------:R-:W-:Y:S02]  /*0680*/  IADD3 R9, PT, PT, R9, 0x10, RZ ;  /* 0x0000001009097810 */ /* 0x000fe40007ffe0ff */
[----:B------:R-:W-:Y:S01]  /*0690*/  IADD3 R6, PT, PT, R6, 0x10, RZ ;  /* 0x0000001006067810 */ /* 0x000fe20007ffe0ff */
[----:B--2---:R-:W-:-:S04]  /*06a0*/  FFMA R15, R16, R15, R29 ;  /* 0x0000000f100f7223 */ /* 0x004fc8000000001d */
[----:B---3--:R-:W-:-:S04]  /*06b0*/  FFMA R15, R14, R17, R15 ;  /* 0x000000110e0f7223 */ /* 0x008fc8000000000f */
[----:B----4-:R-:W-:-:S04]  /*06c0*/  FFMA R15, R18, R19, R15 ;  /* 0x00000013120f7223 */ /* 0x010fc8000000000f */
[----:B-----5:R-:W-:-:S04]  /*06d0*/  FFMA R15, R20, R21, R15 ;  /* 0x00000015140f7223 */ /* 0x020fc8000000000f */
[----:B------:R-:W-:-:S04]  /*06e0*/  FFMA R15, R22, R23, R15 ;  /* 0x00000017160f7223 */ /* 0x000fc8000000000f */
[----:B------:R-:W-:-:S04]  /*06f0*/  FFMA R11, R10, R11, R15 ;  /* 0x0000000b0a0b7223 */ /* 0x000fc8000000000f */
[----:B------:R-:W-:-:S04]  /*0700*/  FFMA R11, R24, R25, R11 ;  /* 0x00000019180b7223 */ /* 0x000fc8000000000b */
[----:B------:R-:W-:-:S04]  /*0710*/  FFMA R11, R12, R13, R11 ;  /* 0x0000000d0c0b7223 */ /* 0x000fc8000000000b */
[----:B------:R-:W-:Y:S01]  /*0720*/  FFMA R14, R26, R27, R11 ;  /* 0x0000001b1a0e7223 */ /* 0x000fe2000000000b */
[----:B------:R-:W-:Y:S06]  /*0730*/  BRA.U UP1, `(.L_x_39) ;  /* 0xfffffffd01147547 */ /* 0x000fec000b83ffff */
.L_x_38:
[----:B------:R-:W-:Y:S05]  /*0740*/  BRA.U !UP0, `(.L_x_37) ;  /* 0x00000005082c7547 */ /* 0x000fea000b800000 */
[----:B------:R-:W-:Y:S02]  /*0750*/  UISETP.GE.U32.AND UP0, UPT, UR10, 0x8, UPT ;  /* 0x000000080a00788c */ /* 0x000fe4000bf06070 */
[----:B------:R-:W-:-:S04]  /*0760*/  ULOP3.LUT UR6, UR9, 0x7, URZ, 0xc0, !UPT ;  /* 0x0000000709067892 */ /* 0x000fc8000f8ec0ff */
[----:B------:R-:W-:-:S03]  /*0770*/  UISETP.NE.AND UP1, UPT, UR6, URZ, UPT ;  /* 0x000000ff0600728c */ /* 0x000fc6000bf25270 */
[----:B------:R-:W-:Y:S08]  /*0780*/  BRA.U !UP0, `(.L_x_40) ;  /* 0x00000001087c7547 */ /* 0x000ff0000b800000 */
[----:B------:R-:W0:Y:S01]  /*0790*/  LDC.64 R2, c[0x0][0x380] ;  /* 0x0000e000ff027b82 */ /* 0x000e220000000a00 */
[----:B------:R-:W-:Y:S02]  /*07a0*/  IADD3 R9, PT, PT, R7, UR4, RZ ;  /* 0x0000000407097c10 */ /* 0x000fe4000fffe0ff */
[----:B------:R-:W-:-:S05]  /*07b0*/  IADD3 R11, PT, PT, R8, UR4, RZ ;  /* 0x00000004080b7c10 */ /* 0x000fca000fffe0ff */
[----:B------:R-:W1:Y:S01]  /*07c0*/  LDC.64 R4, c[0x0][0x388] ;  /* 0x0000e200ff047b82 */ /* 0x000e620000000a00 */
[----:B0-----:R-:W-:-:S05]  /*07d0*/  IMAD.WIDE R2, R9, 0x4, R2 ;  /* 0x0000000409027825 */ /* 0x001fca00078e0202 */
[----:B------:R-:W2:Y:S01]  /*07e0*/  LDG.E R13, desc[UR16][R2.64+0x4] ;  /* 0x00000410020d7981 */ /* 0x000ea2000c1e1900 */
[----:B-1----:R-:W-:-:S03]  /*07f0*/  IMAD.WIDE R4, R11, 0x4, R4 ;  /* 0x000000040b047825 */ /* 0x002fc600078e0204 */
[----:B------:R-:W3:Y:S04]  /*0800*/  LDG.E R15, desc[UR16][R2.64+0x8] ;  /* 0x00000810020f7981 */ /* 0x000ee8000c1e1900 */
[----:B------:R-:W4:Y:S04]  /*0810*/  LDG.E R11, desc[UR16][R2.64] ;  /* 0x00000010020b7981 */ /* 0x000f28000c1e1900 */
[----:B------:R-:W4:Y:S04]  /*0820*/  LDG.E R10, desc[UR16][R4.64] ;  /* 0x00000010040a7981 */ /* 0x000f28000c1e1900 */
[----:B------:R-:W2:Y:S04]  /*0830*/  LDG.E R12, desc[UR16][R4.64+0x4] ;  /* 0x00000410040c7981 */ /* 0x000ea8000c1e1900 */
[----:B------:R-:W3:Y:S04]  /*0840*/  LDG.E R16, desc[UR16][R4.64+0x8] ;  /* 0x0000081004107981 */ /* 0x000ee8000c1e1900 */
        /* <DEDUP_REMOVED lines=10> */
[----:B------:R-:W-:Y:S01]  /*08f0*/  UIADD3 UR4, UPT, UPT, UR4, 0x8, URZ ;  /* 0x0000000804047890 */ /* 0x000fe2000fffe0ff */
[----:B----4-:R-:W-:-:S04]  /*0900*/  FFMA R10, R11, R10, R14 ;  /* 0x0000000a0b0a7223 */ /* 0x010fc8000000000e */
[----:B--2---:R-:W-:-:S04]  /*0910*/  FFMA R10, R13, R12, R10 ;  /* 0x0000000c0d0a7223 */ /* 0x004fc8000000000a */
[----:B---3--:R-:W-:-:S04]  /*0920*/  FFMA R10, R15, R16, R10 ;  /* 0x000000100f0a7223 */ /* 0x008fc8000000000a */
[----:B-----5:R-:W-:-:S04]  /*0930*/  FFMA R10, R17, R18, R10 ;  /* 0x00000012110a7223 */ /* 0x020fc8000000000a */
[----:B------:R-:W-:-:S04]  /*0940*/  FFMA R10, R19, R20, R10 ;  /* 0x00000014130a7223 */ /* 0x000fc8000000000a */
[----:B------:R-:W-:-:S04]  /*0950*/  FFMA R21, R21, R22, R10 ;  /* 0x0000001615157223 */ /* 0x000fc8000000000a */
[----:B------:R-:W-:-:S04]  /*0960*/  FFMA R6, R6, R9, R21 ;  /* 0x0000000906067223 */ /* 0x000fc80000000015 */
[----:B------:R-:W-:-:S07]  /*0970*/  FFMA R14, R23, R24, R6 ;  /* 0x00000018170e7223 */ /* 0x000fce0000000006 */
.L_x_40:
        /* <DEDUP_REMOVED lines=13> */
[----:B------:R-:W2:Y:S04]  /*0a50*/  LDG.E R6, desc[UR16][R4.64] ;  /* 0x0000001004067981 */ /* 0x000ea8000c1e1900 */
[----:B------:R-:W4:Y:S04]  /*0a60*/  LDG.E R11, desc[UR16][R2.64+0x4] ;  /* 0x00000410020b7981 */ /* 0x000f28000c1e1900 */
[----:B------:R-:W4:Y:S04]  /*0a70*/  LDG.E R10, desc[UR16][R4.64+0x4] ;  /* 0x00000410040a7981 */ /* 0x000f28000c1e1900 */
[----:B------:R-:W3:Y:S04]  /*0a80*/  LDG.E R12, desc[UR16][R4.64+0x8] ;  /* 0x00000810040c7981 */ /* 0x000ee8000c1e1900 */
[----:B------:R-:W5:Y:S04]  /*0a90*/  LDG.E R15, desc[UR16][R2.64+0xc] ;  /* 0x00000c10020f7981 */ /* 0x000f68000c1e1900 */
[----:B------:R-:W5:Y:S01]  /*0aa0*/  LDG.E R16, desc[UR16][R4.64+0xc] ;  /* 0x00000c1004107981 */ /* 0x000f62000c1e1900 */
[----:B------:R-:W-:Y:S01]  /*0ab0*/  UIADD3 UR4, UPT, UPT, UR4, 0x4, URZ ;  /* 0x0000000404047890 */ /* 0x000fe2000fffe0ff */
[----:B--2---:R-:W-:-:S04]  /*0ac0*/  FFMA R6, R9, R6, R14 ;  /* 0x0000000609067223 */ /* 0x004fc8000000000e */
[----:B----4-:R-:W-:-:S04]  /*0ad0*/  FFMA R6, R11, R10, R6 ;  /* 0x0000000a0b067223 */ /* 0x010fc80000000006 */
[----:B---3--:R-:W-:-:S04]  /*0ae0*/  FFMA R6, R13, R12, R6 ;  /* 0x0000000c0d067223 */ /* 0x008fc80000000006 */
[----:B-----5:R-:W-:-:S07]  /*0af0*/  FFMA R14, R15, R16, R6 ;  /* 0x000000100f0e7223 */ /* 0x020fce0000000006 */
.L_x_41:
[----:B------:R-:W-:Y:S05]  /*0b00*/  BRA.U !UP1, `(.L_x_37) ;  /* 0x00000001093c7547 */ /* 0x000fea000b800000 */
[----:B------:R-:W0:Y:S01]  /*0b10*/  LDC.64 R12, c[0x0][0x380] ;  /* 0x0000e000ff0c7b82 */ /* 0x000e220000000a00 */
[----:B------:R-:W-:Y:S01]  /*0b20*/  IADD3 R9, PT, PT, R8, UR4, RZ ;  /* 0x0000000408097c10 */ /* 0x000fe2000fffe0ff */
[----:B------:R-:W-:Y:S01]  /*0b30*/  UIADD3 UR5, UPT, UPT, -UR5, URZ, URZ ;  /* 0x000000ff05057290 */ /* 0x000fe2000fffe1ff */
[----:B------:R-:W-:-:S05]  /*0b40*/  IADD3 R7, PT, PT, R7, UR4, RZ ;  /* 0x0000000407077c10 */ /* 0x000fca000fffe0ff */
[----:B------:R-:W1:Y:S06]  /*0b50*/  LDC.64 R10, c[0x0][0x388] ;  /* 0x0000e200ff0a7b82 */ /* 0x000e6c0000000a00 */
.L_x_42:
[----:B-1----:R-:W-:-:S04]  /*0b60*/  IMAD.WIDE R2, R9, 0x4, R10 ;  /* 0x0000000409027825 */ /* 0x002fc800078e020a */
[----:B0-----:R-:W-:Y:S02]  /*0b70*/  IMAD.WIDE R4, R7, 0x4, R12 ;  /* 0x0000000407047825 */ /* 0x001fe400078e020c */
[----:B------:R-:W2:Y:S04]  /*0b80*/  LDG.E R2, desc[UR16][R2.64] ;  /* 0x0000001002027981 */ /* 0x000ea8000c1e1900 */
[----:B------:R-:W2:Y:S01]  /*0b90*/  LDG.E R5, desc[UR16][R4.64] ;  /* 0x0000001004057981 */ /* 0x000ea2000c1e1900 */
[----:B------:R-:W-:Y:S01]  /*0ba0*/  UIADD3 UR5, UPT, UPT, UR5, 0x1, URZ ;  /* 0x0000000105057890 */ /* 0x000fe2000fffe0ff */
[----:B------:R-:W-:Y:S02]  /*0bb0*/  IADD3 R9, PT, PT, R9, 0x1, RZ ;  /* 0x0000000109097810 */ /* 0x000fe40007ffe0ff */
[----:B------:R-:W-:Y:S01]  /*0bc0*/  IADD3 R7, PT, PT, R7, 0x1, RZ ;  /* 0x0000000107077810 */ /* 0x000fe20007ffe0ff */
[----:B------:R-:W-:Y:S01]  /*0bd0*/  UISETP.NE.AND UP0, UPT, UR5, URZ, UPT ;  /* 0x000000ff0500728c */ /* 0x000fe2000bf05270 */
[----:B--2---:R-:W-:-:S08]  /*0be0*/  FFMA R14, R5, R2, R14 ;  /* 0x00000002050e7223 */ /* 0x004fd0000000000e */
[----:B------:R-:W-:Y:S05]  /*0bf0*/  BRA.U UP0, `(.L_x_42) ;  /* 0xfffffffd00d87547 */ /* 0x000fea000b83ffff */
.L_x_37:
[----:B------:R-:W0:Y:S02]  /*0c00*/  LDC.64 R2, c[0x0][0x390] ;  /* 0x0000e400ff027b82 */ /* 0x000e240000000a00 */
[----:B0-----:R-:W-:-:S05]  /*0c10*/  IMAD.WIDE R2, R0, 0x4, R2 ;  /* 0x0000000400027825 */ /* 0x001fca00078e0202 */
[----:B------:R-:W-:Y:S01]  /*0c20*/  STG.E desc[UR16][R2.64], R14 ;  /* 0x0000000e02007986 */ /* 0x000fe2000c101910 */
[----:B------:R-:W-:Y:S05]  /*0c30*/  EXIT ;  /* 0x000000000000794d */ /* 0x000fea0003800000 */
.L_x_43:
        /* <DEDUP_REMOVED lines=12> */
.L_x_62:


//--------------------- .text._Z15FCParamBackwardPKfS0_PfS1_iii --------------------------
	.section	.text._Z15FCParamBackwardPKfS0_PfS1_iii,"ax",@progbits
	.align	128
        .global         _Z15FCParamBackwardPKfS0_PfS1_iii
        .type           _Z15FCParamBackwardPKfS0_PfS1_iii,@function
        .size           _Z15FCParamBackwardPKfS0_PfS1_iii,(.L_x_63 - _Z15FCParamBackwardPKfS0_PfS1_iii)
        .other          _Z15FCParamBackwardPKfS0_PfS1_iii,@"STO_CUDA_ENTRY STV_DEFAULT"
_Z15FCParamBackwardPKfS0_PfS1_iii:
.text._Z15FCParamBackwardPKfS0_PfS1_iii:
[----:B------:R-:W-:Y:S01]  /*0000*/  LDC R1, c[0x0][0x37c] ;  /* 0x0000df00ff017b82 */ /* 0x000fe20000000800 */
[----:B------:R-:W0:Y:S07]  /*0010*/  S2R R5, SR_CTAID.X ;  /* 0x0000000000057919 */ /* 0x000e2e0000002500 */
[----:B------:R-:W1:Y:S01]  /*0020*/  LDC R11, c[0x0][0x3a8] ;  /* 0x0000ea00ff0b7b82 */ /* 0x000e620000000800 */
[----:B------:R-:W1:Y:S01]  /*0030*/  LDCU UR5, c[0x0][0x3a4] ;  /* 0x00007480ff0577ac */ /* 0x000e620008000800 */
[----:B------:R-:W0:Y:S01]  /*0040*/  S2R R2, SR_TID.Y ;  /* 0x0000000000027919 */ /* 0x000e220000002200 */
[----:B-1----:R-:W-:Y:S01]  /*0050*/  IMAD R3, R11, UR5, RZ ;  /* 0x000000050b037c24 */ /* 0x002fe2000f8e02ff */
[----:B0-----:R-:W-:-:S04]  /*0060*/  LEA R4, R5, R2, 0x4 ;  /* 0x0000000205047211 */ /* 0x001fc800078e20ff */
[----:B------:R-:W-:-:S04]  /*0070*/  IADD3 R5, PT, PT, R3, R11, RZ ;  /* 0x0000000b03057210 */ /* 0x000fc80007ffe0ff */
[----:B------:R-:W-:-:S13]  /*0080*/  ISETP.GE.AND P0, PT, R4, R5, PT ;  /* 0x000000050400720c */ /* 0x000fda0003f06270 */
[----:B------:R-:W-:Y:S05]  /*0090*/  @P0 EXIT ;  /* 0x000000000000094d */ /* 0x000fea0003800000 */
[----:B------:R-:W-:Y:S01]  /*00a0*/  ISETP.GE.AND P0, PT, R4, R3, PT ;  /* 0x000000030400720c */ /* 0x000fe20003f06270 */
[----:B------:R-:W-:-:S12]  /*00b0*/  BSSY.RECONVERGENT B0, `(.L_x_44) ;  /* 0x000001f000007945 */ /* 0x000fd80003800200 */
[----:B------:R-:W-:Y:S05]  /*00c0*/  @P0 BRA `(.L_x_45) ;  /* 0x00000000006c0947 */ /* 0x000fea0003800000 */
[----:B------:R-:W-:-:S04]  /*00d0*/  IABS R5, R11 ;  /* 0x0000000b00057213 */ /* 0x000fc80000000000 */
[----:B------:R-:W0:Y:S08]  /*00e0*/  I2F.RP R0, R5 ;  /* 0x0000000500007306 */ /* 0x000e300000209400 */
[----:B0-----:R-:W0:Y:S02]  /*00f0*/  MUFU.RCP R0, R0 ;  /* 0x0000000000007308 */ /* 0x001e240000001000 */
[----:B0-----:R-:W-:-:S06]  /*0100*/  VIADD R6, R0, 0xffffffe ;  /* 0x0ffffffe00067836 */ /* 0x001fcc0000000000 */
[----:B------:R0:W1:Y:S02]  /*0110*/  F2I.FTZ.U32.TRUNC.NTZ R7, R6 ;  /* 0x0000000600077305 */ /* 0x000064000021f000 */
[----:B0-----:R-:W-:Y:S01]  /*0120*/  HFMA2 R6, -RZ, RZ, 0, 0 ;  /* 0x00000000ff067431 */ /* 0x001fe200000001ff */
[----:B-1----:R-:W-:-:S05]  /*0130*/  IADD3 R8, PT, PT, RZ, -R7, RZ ;  /* 0x80000007ff087210 */ /* 0x002fca0007ffe0ff */
[----:B------:R-:W-:Y:S01]  /*0140*/  IMAD R9, R8, R5, RZ ;  /* 0x0000000508097224 */ /* 0x000fe200078e02ff */
[----:B------:R-:W-:-:S03]  /*0150*/  IABS R8, R4 ;  /* 0x0000000400087213 */ /* 0x000fc60000000000 */
[----:B------:R-:W-:-:S06]  /*0160*/  IMAD.HI.U32 R7, R7, R9, R6 ;  /* 0x0000000907077227 */ /* 0x000fcc00078e0006 */
[----:B------:R-:W-:-:S04]  /*0170*/  IMAD.HI.U32 R7, R7, R8, RZ ;  /* 0x0000000807077227 */ /* 0x000fc800078e00ff */
[----:B------:R-:W-:-:S04]  /*0180*/  IMAD.MOV R0, RZ, RZ, -R7 ;  /* 0x000000ffff007224 */ /* 0x000fc800078e0a07 */
        /* <DEDUP_REMOVED lines=8> */
[----:B------:R-:W-:-:S05]  /*0210*/  @P0 VIADD R7, R7, 0x1 ;  /* 0x0000000107070836 */ /* 0x000fca0000000000 */
[----:B------:R-:W-:-:S04]  /*0220*/  MOV R5, R7 ;  /* 0x0000000700057202 */ /* 0x000fc80000000f00 */
[----:B------:R-:W-:Y:S02]  /*0230*/  @!P1 IADD3 R5, PT, PT, -R5, RZ, RZ ;  /* 0x000000ff05059210 */ /* 0x000fe40007ffe1ff */
[----:B------:R-:W-:-:S05]  /*0240*/  @!P2 LOP3.LUT R5, RZ, R11, RZ, 0x33, !PT ;  /* 0x0000000bff05a212 */ /* 0x000fca00078e33ff */
[----:B------:R-:W-:-:S04]  /*0250*/  IMAD.MOV R6, RZ, RZ, -R5 ;  /* 0x000000ffff067224 */ /* 0x000fc800078e0a05 */
[----:B------:R-:W-:Y:S01]  /*0260*/  IMAD R6, R11, R6, R4 ;  /* 0x000000060b067224 */ /* 0x000fe200078e0204 */
[----:B------:R-:W-:Y:S06]  /*0270*/  BRA `(.L_x_46) ;  /* 0x0000000000087947 */ /* 0x000fec0003800000 */
.L_x_45:
[----:B------:R-:W-:Y:S01]  /*0280*/  HFMA2 R5, -RZ, RZ, 0, 0 ;  /* 0x00000000ff057431 */ /* 0x000fe200000001ff */
[----:B------:R-:W-:-:S07]  /*0290*/  IADD3 R6, PT, PT, -R3, R4, RZ ;  /* 0x0000000403067210 */ /* 0x000fce0007ffe1ff */
.L_x_46:
[----:B------:R-:W-:Y:S05]  /*02a0*/  BSYNC.RECONVERGENT B0 ;  /* 0x0000000000007941 */ /* 0x000fea0003800200 */
.L_x_44:
[----:B------:R-:W0:Y:S01]  /*02b0*/  S2R R7, SR_TID.X ;  /* 0x0000000000077919 */ /* 0x000e220000002100 */
[----:B------:R-:W0:Y:S01]  /*02c0*/  LDCU UR8, c[0x0][0x3a0] ;  /* 0x00007400ff0877ac */ /* 0x000e220008000800 */
[----:B------:R-:W-:Y:S01]  /*02d0*/  BSSY.RECONVERGENT B0, `(.L_x_47) ;  /* 0x0000085000007945 */ /* 0x000fe20003800200 */
[----:B------:R-:W-:Y:S01]  /*02e0*/  IMAD.MOV.U32 R9, RZ, RZ, RZ ;  /* 0x000000ffff097224 */ /* 0x000fe200078e00ff */
[----:B------:R-:W1:Y:S01]  /*02f0*/  LDCU UR4, c[0x0][0x360] ;  /* 0x00006c00ff0477ac */ /* 0x000e620008000800 */
[----:B------:R-:W2:Y:S01]  /*0300*/  LDCU.64 UR6, c[0x0][0x358] ;  /* 0x00006b00ff0677ac */ /* 0x000ea20008000a00 */
[----:B------:R-:W3:Y:S01]  /*0310*/  LDCU UR12, c[0x0][0x3a8] ;  /* 0x00007500ff0c77ac */ /* 0x000ee20008000800 */
[----:B------:R-:W4:Y:S01]  /*0320*/  LDCU UR9, c[0x0][0x3a8] ;  /* 0x00007500ff0977ac */ /* 0x000f220008000800 */
[----:B------:R-:W0:Y:S01]  /*0330*/  LDCU UR10, c[0x0][0x3a4] ;  /* 0x00007480ff0a77ac */ /* 0x000e220008000800 */
[----:B-1----:R-:W-:Y:S01]  /*0340*/  MOV R8, UR4 ;  /* 0x0000000400087c02 */ /* 0x002fe20008000f00 */
[----:B------:R-:W1:Y:S01]  /*0350*/  LDCU UR11, c[0x0][0x3a0] ;  /* 0x00007400ff0b77ac */ /* 0x000e620008000800 */
[----:B0-----:R-:W-:-:S13]  /*0360*/  ISETP.GE.AND P0, PT, R7, UR8, PT ;  /* 0x0000000807007c0c */ /* 0x001fda000bf06270 */
[----:B-1234-:R-:W-:Y:S05]  /*0370*/  @P0 BRA `(.L_x_48) ;  /* 0x0000000400e80947 */ /* 0x01efea0003800000 */
[----:B------:R-:W0:Y:S01]  /*0380*/  I2F.U32.RP R14, R8 ;  /* 0x00000008000e7306 */ /* 0x000e220000209000 */
[CC--:B------:R-:W-:Y:S01]  /*0390*/  IADD3 R0, PT, PT, R8.reuse, R7.reuse, RZ ;  /* 0x0000000708007210 */ /* 0x0c0fe20007ffe0ff */
[----:B------:R-:W-:Y:S01]  /*03a0*/  IMAD.MOV R15, RZ, RZ, -R8 ;  /* 0x000000ffff0f7224 */ /* 0x000fe200078e0a08 */
[----:B------:R-:W-:Y:S01]  /*03b0*/  ISETP.NE.U32.AND P2, PT, R8, RZ, PT ;  /* 0x000000ff0800720c */ /* 0x000fe20003f45070 */
[----:B------:R-:W-:Y:S01]  /*03c0*/  BSSY.RECONVERGENT B1, `(.L_x_49) ;  /* 0x0000034000017945 */ /* 0x000fe20003800200 */
[C---:B------:R-:W-:Y:S02]  /*03d0*/  ISETP.GE.U32.AND P0, PT, R0.reuse, UR8, PT ;  /* 0x0000000800007c0c */ /* 0x040fe4000bf06070 */
[----:B------:R-:W-:Y:S02]  /*03e0*/  VIMNMX.U32 R9, PT, PT, R0, UR8, !PT ;  /* 0x0000000800097c48 */ /* 0x000fe4000ffe0000 */
[----:B------:R-:W-:Y:S02]  /*03f0*/  SEL R10, RZ, 0x1, P0 ;  /* 0x00000001ff0a7807 */ /* 0x000fe40000000000 */
[----:B------:R-:W-:-:S02]  /*0400*/  MOV R23, R7 ;  /* 0x0000000700177202 */ /* 0x000fc40000000f00 */
[----:B------:R-:W-:Y:S01]  /*0410*/  IADD3 R9, PT, PT, R9, -R0, -R10 ;  /* 0x8000000009097210 */ /* 0x000fe20007ffe80a */
[----:B0-----:R-:W0:Y:S02]  /*0420*/  MUFU.RCP R14, R14 ;  /* 0x0000000e000e7308 */ /* 0x001e240000001000 */
[----:B0-----:R-:W-:-:S06]  /*0430*/  IADD3 R12, PT, PT, R14, 0xffffffe, RZ ;  /* 0x0ffffffe0e0c7810 */ /* 0x001fcc0007ffe0ff */
[----:B------:R0:W1:Y:S02]  /*0440*/  F2I.FTZ.U32.TRUNC.NTZ R13, R12 ;  /* 0x0000000c000d7305 */ /* 0x000064000021f000 */
[----:B0-----:R-:W-:Y:S01]  /*0450*/  MOV R12, RZ ;  /* 0x000000ff000c7202 */ /* 0x001fe20000000f00 */
[----:B-1----:R-:W-:-:S04]  /*0460*/  IMAD R15, R15, R13, RZ ;  /* 0x0000000d0f0f7224 */ /* 0x002fc800078e02ff */
[----:B------:R-:W-:-:S06]  /*0470*/  IMAD.HI.U32 R14, R13, R15, R12 ;  /* 0x0000000f0d0e7227 */ /* 0x000fcc00078e000c */
[----:B------:R-:W-:-:S04]  /*0480*/  IMAD.HI.U32 R13, R14, R9, RZ ;  /* 0x000000090e0d7227 */ /* 0x000fc800078e00ff */
[----:B------:R-:W-:-:S04]  /*0490*/  IMAD.MOV R0, RZ, RZ, -R13 ;  /* 0x000000ffff007224 */ /* 0x000fc800078e0a0d */
[----:B------:R-:W-:-:S05]  /*04a0*/  IMAD R9, R8, R0, R9 ;  /* 0x0000000008097224 */ /* 0x000fca00078e0209 */
[----:B------:R-:W-:-:S13]  /*04b0*/  ISETP.GE.U32.AND P0, PT, R9, R8, PT ;  /* 0x000000080900720c */ /* 0x000fda0003f06070 */
[----:B------:R-:W-:Y:S02]  /*04c0*/  @P0 IADD3 R9, PT, PT, -R8, R9, RZ ;  /* 0x0000000908090210 */ /* 0x000fe40007ffe1ff */
[----:B------:R-:W-:Y:S02]  /*04d0*/  @P0 IADD3 R13, PT, PT, R13, 0x1, RZ ;  /* 0x000000010d0d0810 */ /* 0x000fe40007ffe0ff */
[----:B------:R-:W-:-:S13]  /*04e0*/  ISETP.GE.U32.AND P1, PT, R9, R8, PT ;  /* 0x000000080900720c */ /* 0x000fda0003f26070 */
[----:B------:R-:W-:Y:S01]  /*04f0*/  @P1 VIADD R13, R13, 0x1 ;  /* 0x000000010d0d1836 */ /* 0x000fe20000000000 */
[----:B------:R-:W-:-:S04]  /*0500*/  @!P2 LOP3.LUT R13, RZ, R8, RZ, 0x33, !PT ;  /* 0x00000008ff0da212 */ /* 0x000fc800078e33ff */
[----:B------:R-:W-:-:S04]  /*0510*/  IADD3 R0, PT, PT, R10, R13, RZ ;  /* 0x0000000d0a007210 */ /* 0x000fc80007ffe0ff */
[C---:B------:R-:W-:Y:S02]  /*0520*/  LOP3.LUT R9, R0.reuse, 0x3, RZ, 0xc0, !PT ;  /* 0x0000000300097812 */ /* 0x040fe400078ec0ff */
[----:B------:R-:W-:Y:S02]  /*0530*/  ISETP.GE.U32.AND P0, PT, R0, 0x3, PT ;  /* 0x000000030000780c */ /* 0x000fe40003f06070 */
[----:B------:R-:W-:Y:S01]  /*0540*/  ISETP.NE.AND P1, PT, R9, 0x3, PT ;  /* 0x000000030900780c */ /* 0x000fe20003f25270 */
[----:B------:R-:W-:-:S12]  /*0550*/  HFMA2 R9, -RZ, RZ, 0, 0 ;  /* 0x00000000ff097431 */ /* 0x000fd800000001ff */
[----:B------:R-:W-:Y:S05]  /*0560*/  @!P1 BRA `(.L_x_50) ;  /* 0x0000000000649947 */ /* 0x000fea0003800000 */
[----:B------:R-:W-:Y:S01]  /*0570*/  VIADD R0, R0, 0x1 ;  /* 0x0000000100007836 */ /* 0x000fe20000000000 */
[----:B------:R-:W-:Y:S01]  /*0580*/  ISETP.GE.AND P1, PT, R4, R3, PT ;  /* 0x000000030400720c */ /* 0x000fe20003f26270 */
[C---:B------:R-:W-:Y:S01]  /*0590*/  IMAD R17, R7.reuse, R11, R6 ;  /* 0x0000000b07117224 */ /* 0x040fe200078e0206 */
[----:B------:R-:W-:Y:S01]  /*05a0*/  MOV R9, RZ ;  /* 0x000000ff00097202 */ /* 0x000fe20000000f00 */
[----:B------:R-:W-:Y:S01]  /*05b0*/  IMAD R19, R7, UR5, R5 ;  /* 0x0000000507137c24 */ /* 0x000fe2000f8e0205 */
[----:B------:R-:W-:Y:S02]  /*05c0*/  LOP3.LUT R0, R0, 0x3, RZ, 0xc0, !PT ;  /* 0x0000000300007812 */ /* 0x000fe400078ec0ff */
[----:B------:R-:W-:Y:S02]  /*05d0*/  MOV R23, R7 ;  /* 0x0000000700177202 */ /* 0x000fe40000000f00 */
[----:B------:R-:W-:-:S07]  /*05e0*/  IADD3 R0, PT, PT, -R0, RZ, RZ ;  /* 0x000000ff00007210 */ /* 0x000fce0007ffe1ff */
.L_x_51:
[----:B------:R-:W0:Y:S08]  /*05f0*/  LDC.64 R14, c[0x0][0x388] ;  /* 0x0000e200ff0e7b82 */ /* 0x000e300000000a00 */
[----:B------:R-:W1:Y:S08]  /*0600*/  LDC.64 R10, c[0x0][0x380] ;  /* 0x0000e000ff0a7b82 */ /* 0x000e700000000a00 */
[----:B------:R-:W2:Y:S01]  /*0610*/  @P1 LDC.64 R12, c[0x0][0x380] ;  /* 0x0000e000ff0c1b82 */ /* 0x000ea20000000a00 */
[----:B0-----:R-:W-:-:S06]  /*0620*/  @!P1 IMAD.WIDE R14, R19, 0x4, R14 ;  /* 0x00000004130e9825 */ /* 0x001fcc00078e020e */
[----:B------:R-:W3:Y:S01]  /*0630*/  @!P1 LDG.E R14, desc[UR6][R14.64] ;  /* 0x000000060e0e9981 */ /* 0x000ee2000c1e1900 */
[----:B-1----:R-:W-:-:S06]  /*0640*/  @!P1 IMAD.WIDE R10, R17, 0x4, R10 ;  /* 0x00000004110a9825 */ /* 0x002fcc00078e020a */
[----:B------:R-:W3:Y:S01]  /*0650*/  @!P1 LDG.E R11, desc[UR6][R10.64] ;  /* 0x000000060a0b9981 */ /* 0x000ee2000c1e1900 */
[----:B--2---:R-:W-:-:S05]  /*0660*/  @P1 IMAD.WIDE R12, R17, 0x4, R12 ;  /* 0x00000004110c1825 */ /* 0x004fca00078e020c */
[----:B------:R-:W2:Y:S01]  /*0670*/  @P1 LDG.E R16, desc[UR6][R12.64] ;  /* 0x000000060c101981 */ /* 0x000ea2000c1e1900 */
[----:B------:R-:W-:-:S05]  /*0680*/  VIADD R0, R0, 0x1 ;  /* 0x0000000100007836 */ /* 0x000fca0000000000 */
[----:B------:R-:W-:Y:S01]  /*0690*/  ISETP.NE.AND P2, PT, R0, RZ, PT ;  /* 0x000000ff0000720c */ /* 0x000fe20003f45270 */
[C---:B------:R-:W-:Y:S01]  /*06a0*/  IMAD R19, R8.reuse, UR10, R19 ;  /* 0x0000000a08137c24 */ /* 0x040fe2000f8e0213 */
[C---:B------:R-:W-:Y:S01]  /*06b0*/  IADD3 R23, PT, PT, R8.reuse, R23, RZ ;  /* 0x0000001708177210 */ /* 0x040fe20007ffe0ff */
[----:B------:R-:W-:Y:S02]  /*06c0*/  IMAD R17, R8, UR9, R17 ;  /* 0x0000000908117c24 */ /* 0x000fe4000f8e0211 */
[----:B---3--:R-:W-:-:S04]  /*06d0*/  @!P1 FMUL R16, R11, R14 ;  /* 0x0000000e0b109220 */ /* 0x008fc80000400000 */
[----:B--2---:R-:W-:-:S04]  /*06e0*/  FADD R9, R16, R9 ;  /* 0x0000000910097221 */ /* 0x004fc80000000000 */
[----:B------:R-:W-:Y:S05]  /*06f0*/  @P2 BRA `(.L_x_51) ;  /* 0xfffffffc00bc2947 */ /* 0x000fea000383ffff */
.L_x_50:
[----:B------:R-:W-:Y:S05]  /*0700*/  BSYNC.RECONVERGENT B1 ;  /* 0x0000000000017941 */ /* 0x000fea0003800200 */
.L_x_49:
[----:B------:R-:W-:Y:S05]  /*0710*/  @!P0 BRA `(.L_x_48) ;  /* 0x0000000400008947 */ /* 0x000fea0003800000 */
[----:B------:R-:W-:-:S13]  /*0720*/  ISETP.GE.AND P1, PT, R4, R3, PT ;  /* 0x000000030400720c */ /* 0x000fda0003f26270 */
.L_x_52:
[----:B------:R-:W0:Y:S01]  /*0730*/  @!P1 LDC R0, c[0x0][0x3a4] ;  /* 0x0000e900ff009b82 */ /* 0x000e220000000800 */
[----:B------:R-:W-:-:S05]  /*0740*/  @!P1 MOV R11, UR12 ;  /* 0x0000000c000b9c02 */ /* 0x000fca0008000f00 */
[C---:B------:R-:W-:Y:S02]  /*0750*/  @!P1 IMAD R19, R23.reuse, R11, R6 ;  /* 0x0000000b17139224 */ /* 0x040fe400078e0206 */
[----:B------:R-:W1:Y:S08]  /*0760*/  LDC.64 R12, c[0x0][0x388] ;  /* 0x0000e200ff0c7b82 */ /* 0x000e700000000a00 */
[----:B------:R-:W2:Y:S01]  /*0770*/  LDC.64 R16, c[0x0][0x380] ;  /* 0x0000e000ff107b82 */ /* 0x000ea20000000a00 */
[----:B0-----:R-:W-:-:S04]  /*0780*/  @!P1 IMAD R15, R23, R0, R5 ;  /* 0x00000000170f9224 */ /* 0x001fc800078e0205 */
[----:B-1----:R-:W-:-:S06]  /*0790*/  @!P1 IMAD.WIDE R12, R15, 0x4, R12 ;  /* 0x000000040f0c9825 */ /* 0x002fcc00078e020c */
[----:B------:R0:W3:Y:S01]  /*07a0*/  @!P1 LDG.E R12, desc[UR6][R12.64] ;  /* 0x000000060c0c9981 */ /* 0x0000e2000c1e1900 */
[----:B--2---:R-:W-:Y:S01]  /*07b0*/  @!P1 IMAD.WIDE R14, R19, 0x4, R16 ;  /* 0x00000004130e9825 */ /* 0x004fe200078e0210 */
[----:B------:R-:W-:Y:S01]  /*07c0*/  ISETP.GE.AND P0, PT, R4, R3, PT ;  /* 0x000000030400720c */ /* 0x000fe20003f06270 */
[----:B------:R-:W1:Y:S04]  /*07d0*/  @P1 LDC.64 R16, c[0x0][0x380] ;  /* 0x0000e000ff101b82 */ /* 0x000e680000000a00 */
[----:B------:R-:W3:Y:S08]  /*07e0*/  @!P1 LDG.E R15, desc[UR6][R14.64] ;  /* 0x000000060e0f9981 */ /* 0x000ef0000c1e1900 */
[----:B------:R-:W0:Y:S08]  /*07f0*/  @!P0 LDC R10, c[0x0][0x3a4] ;  /* 0x0000e900ff0a8b82 */ /* 0x000e300000000800 */
[----:B------:R-:W2:Y:S01]  /*0800*/  @!P0 LDC.64 R20, c[0x0][0x388] ;  /* 0x0000e200ff148b82 */ /* 0x000ea20000000a00 */
[----:B------:R-:W-:Y:S01]  /*0810*/  @P1 MOV R11, UR12 ;  /* 0x0000000c000b1c02 */ /* 0x000fe20008000f00 */
[----:B------:R-:W-:-:S06]  /*0820*/  IMAD.IADD R27, R8, 0x1, R23 ;  /* 0x00000001081b7824 */ /* 0x000fcc00078e0217 */
[----:B------:R-:W4:Y:S01]  /*0830*/  @!P0 LDC R26, c[0x0][0x3a4] ;  /* 0x0000e900ff1a8b82 */ /* 0x000f220000000800 */
[-CC-:B------:R-:W-:Y:S02]  /*0840*/  @P1 IMAD R25, R23, R11.reuse, R6.reuse ;  /* 0x0000000b17191224 */ /* 0x180fe400078e0206 */
[CCC-:B------:R-:W-:Y:S02]  /*0850*/  @P0 IMAD R23, R27.reuse, R11.reuse, R6.reuse ;  /* 0x0000000b1b170224 */ /* 0x1c0fe400078e0206 */
[----:B------:R-:W-:Y:S02]  /*0860*/  @!P0 IMAD R29, R27, R11, R6 ;  /* 0x0000000b1b1d8224 */ /* 0x000fe400078e0206 */
[----:B-1----:R-:W-:Y:S01]  /*0870*/  @P0 IMAD.WIDE R22, R23, 0x4, R16 ;  /* 0x0000000417160825 */ /* 0x002fe200078e0210 */
[----:B------:R-:W1:Y:S03]  /*0880*/  @!P0 LDC.64 R18, c[0x0][0x388] ;  /* 0x0000e200ff128b82 */ /* 0x000e660000000a00 */
[----:B0-----:R-:W-:Y:S01]  /*0890*/  @!P0 IMAD R13, R27, R10, R5 ;  /* 0x0000000a1b0d8224 */ /* 0x001fe200078e0205 */
[C---:B------:R-:W-:Y:S01]  /*08a0*/  IADD3 R27, PT, PT, R8.reuse, R27, RZ ;  /* 0x0000001b081b7210 */ /* 0x040fe20007ffe0ff */
[----:B------:R0:W5:Y:S02]  /*08b0*/  @P0 LDG.E R22, desc[UR6][R22.64] ;  /* 0x0000000616160981 */ /* 0x000164000c1e1900 */
[----:B--2---:R-:W-:Y:S01]  /*08c0*/  @!P0 IMAD.WIDE R20, R13, 0x4, R20 ;  /* 0x000000040d148825 */ /* 0x004fe200078e0214 */
[----:B0-----:R-:W-:-:S03]  /*08d0*/  IADD3 R23, PT, PT, R8, R27, RZ ;  /* 0x0000001b08177210 */ /* 0x001fc60007ffe0ff */
[----:B------:R-:W-:Y:S02]  /*08e0*/  @P0 IMAD R13, R27, R11, R6 ;  /* 0x0000000b1b0d0224 */ /* 0x000fe400078e0206 */
[----:B------:R-:W-:-:S05]  /*08f0*/  @!P0 IMAD.WIDE R28, R29, 0x4, R16 ;  /* 0x000000041d1c8825 */ /* 0x000fca00078e0210 */
[----:B------:R-:W2:Y:S01]  /*0900*/  @!P0 LDG.E R24, desc[UR6][R28.64] ;  /* 0x000000061c188981 */ /* 0x000ea2000c1e1900 */
[----:B---3--:R-:W-:Y:S01]  /*0910*/  @!P1 FMUL R0, R12, R15 ;  /* 0x0000000f0c009220 */ /* 0x008fe20000400000 */
[----:B------:R-:W-:Y:S02]  /*0920*/  @P1 IMAD.WIDE R14, R25, 0x4, R16 ;  /* 0x00000004190e1825 */ /* 0x000fe400078e0210 */
[----:B------:R0:W2:Y:S02]  /*0930*/  @!P0 LDG.E R25, desc[UR6][R20.64] ;  /* 0x0000000614198981 */ /* 0x0000a4000c1e1900 */
[CCC-:B------:R-:W-:Y:S02]  /*0940*/  @!P0 IMAD R12, R27.reuse, R11.reuse, R6.reuse ;  /* 0x0000000b1b0c8224 */ /* 0x1c0fe400078e0206 */
[----:B------:R3:W5:Y:S01]  /*0950*/  @P1 LDG.E R0, desc[UR6][R14.64] ;  /* 0x000000060e001981 */ /* 0x000762000c1e1900 */
[----:B----4-:R-:W-:Y:S02]  /*0960*/  @!P0 IMAD R27, R27, R26, R5 ;  /* 0x0000001a1b1b8224 */ /* 0x010fe400078e0205 */
[----:B------:R-:W4:Y:S01]  /*0970*/  @!P0 LDC R26, c[0x0][0x3a4] ;  /* 0x0000e900ff1a8b82 */ /* 0x000f220000000800 */
[----:B0-----:R-:W-:-:S02]  /*0980*/  @!P0 IMAD R21, R23, R11, R6 ;  /* 0x0000000b17158224 */ /* 0x001fc400078e0206 */
[----:B---3--:R-:W-:Y:S02]  /*0990*/  @P0 IMAD R15, R23, R11, R6 ;  /* 0x0000000b170f0224 */ /* 0x008fe400078e0206 */
[----:B------:R-:W-:-:S04]  /*09a0*/  @P0 IMAD.WIDE R10, R13, 0x4, R16 ;  /* 0x000000040d0a0825 */ /* 0x000fc800078e0210 */
[----:B------:R-:W-:-:S04]  /*09b0*/  @!P0 IMAD.WIDE R12, R12, 0x4, R16 ;  /* 0x000000040c0c8825 */ /* 0x000fc800078e0210 */
[--C-:B------:R-:W-:Y:S02]  /*09c0*/  @P0 IMAD.WIDE R14, R15, 0x4, R16.reuse ;  /* 0x000000040f0e0825 */ /* 0x100fe400078e0210 */
[----:B------:R-:W3:Y:S02]  /*09d0*/  @!P0 LDG.E R13, desc[UR6][R12.64] ;  /* 0x000000060c0d8981 */ /* 0x000ee4000c1e1900 */
[----:B------:R-:W-:Y:S02]  /*09e0*/  @!P0 IMAD.WIDE R16, R21, 0x4, R16 ;  /* 0x0000000415108825 */ /* 0x000fe400078e0210 */
[----:B------:R-:W0:Y:S02]  /*09f0*/  @!P0 LDC.64 R20, c[0x0][0x388] ;  /* 0x0000e200ff148b82 */ /* 0x000e240000000a00 */
[----:B-1----:R-:W-:Y:S02]  /*0a00*/  @!P0 IMAD.WIDE R18, R27, 0x4, R18 ;  /* 0x000000041b128825 */ /* 0x002fe400078e0212 */
[----:B------:R-:W3:Y:S02]  /*0a10*/  @!P0 LDG.E R17, desc[UR6][R16.64] ;  /* 0x0000000610118981 */ /* 0x000ee4000c1e1900 */
[----:B----4-:R-:W-:-:S02]  /*0a20*/  @!P0 IMAD R27, R23, R26, R5 ;  /* 0x0000001a171b8224 */ /* 0x010fc400078e0205 */
[----:B------:R-:W4:Y:S04]  /*0a30*/  @P0 LDG.E R26, desc[UR6][R10.64] ;  /* 0x000000060a1a0981 */ /* 0x000f28000c1e1900 */
[----:B------:R-:W3:Y:S01]  /*0a40*/  @!P0 LDG.E R18, desc[UR6][R18.64] ;  /* 0x0000000612128981 */ /* 0x000ee2000c1e1900 */
[----:B0-----:R-:W-:-:S03]  /*0a50*/  @!P0 IMAD.WIDE R20, R27, 0x4, R20 ;  /* 0x000000041b148825 */ /* 0x001fc600078e0214 */
[----:B------:R-:W4:Y:S04]  /*0a60*/  @P0 LDG.E R27, desc[UR6][R14.64] ;  /* 0x000000060e1b0981 */ /* 0x000f28000c1e1900 */
[----:B------:R-:W4:Y:S01]  /*0a70*/  @!P0 LDG.E R20, desc[UR6][R20.64] ;  /* 0x0000000614148981 */ /* 0x000f22000c1e1900 */
[----:B------:R-:W-:Y:S01]  /*0a80*/  IADD3 R23, PT, PT, R8, R23, RZ ;  /* 0x0000001708177210 */ /* 0x000fe20007ffe0ff */
[----:B--2---:R-:W-:Y:S01]  /*0a90*/  @!P0 FMUL R22, R24, R25 ;  /* 0x0000001918168220 */ /* 0x004fe20000400000 */
[----:B-----5:R-:W-:-:S04]  /*0aa0*/  FADD R9, R0, R9 ;  /* 0x0000000900097221 */ /* 0x020fc80000000000 */
[----:B------:R-:W-:Y:S01]  /*0ab0*/  FADD R9, R9, R22 ;  /* 0x0000001609097221 */ /* 0x000fe20000000000 */
[----:B---3--:R-:W-:-:S04]  /*0ac0*/  @!P0 FMUL R26, R13, R18 ;  /* 0x000000120d1a8220 */ /* 0x008fc80000400000 */
[----:B----4-:R-:W-:Y:S01]  /*0ad0*/  FADD R26, R9, R26 ;  /* 0x0000001a091a7221 */ /* 0x010fe20000000000 */
[----:B------:R-:W-:Y:S01]  /*0ae0*/  @!P0 FMUL R27, R17, R20 ;  /* 0x00000014111b8220 */ /* 0x000fe20000400000 */
[----:B------:R-:W-:-:S03]  /*0af0*/  ISETP.GE.AND P0, PT, R23, UR11, PT ;  /* 0x0000000b17007c0c */ /* 0x000fc6000bf06270 */
[----:B------:R-:W-:-:S10]  /*0b00*/  FADD R9, R26, R27 ;  /* 0x0000001b1a097221 */ /* 0x000fd40000000000 */
[----:B------:R-:W-:Y:S05]  /*0b10*/  @!P0 BRA `(.L_x_52) ;  /* 0xfffffffc00048947 */ /* 0x000fea000383ffff */
.L_x_48:
[----:B------:R-:W-:Y:S05]  /*0b20*/  BSYNC.RECONVERGENT B0 ;  /* 0x0000000000007941 */ /* 0x000fea0003800200 */
.L_x_47:
[----:B------:R-:W0:Y:S01]  /*0b30*/  S2UR UR5, SR_CgaCtaId ;  /* 0x00000000000579c3 */ /* 0x000e220000008800 */
[----:B------:R-:W-:Y:S01]  /*0b40*/  UMOV UR4, 0x400 ;  /* 0x0000040000047882 */ /* 0x000fe20000000000 */
[----:B------:R-:W-:Y:S02]  /*0b50*/  ISETP.GE.U32.AND P1, PT, R8, 0x2, PT ;  /* 0x000000020800780c */ /* 0x000fe40003f26070 */
[----:B------:R-:W-:Y:S01]  /*0b60*/  ISETP.NE.AND P0, PT, R7, RZ, PT ;  /* 0x000000ff0700720c */ /* 0x000fe20003f05270 */
[----:B0-----:R-:W-:-:S06]  /*0b70*/  ULEA UR4, UR5, UR4, 0x18 ;  /* 0x0000000405047291 */ /* 0x001fcc000f8ec0ff */
[----:B------:R-:W-:-:S05]  /*0b80*/  LEA R5, R7, UR4, 0x6 ;  /* 0x0000000407057c11 */ /* 0x000fca000f8e30ff */
[----:B------:R-:W-:-:S05]  /*0b90*/  IMAD R0, R2, 0x4, R5 ;  /* 0x0000000402007824 */ /* 0x000fca00078e0205 */
[----:B------:R0:W-:Y:S01]  /*0ba0*/  STS [R0], R9 ;  /* 0x0000000900007388 */ /* 0x0001e20000000800 */
[----:B------:R-:W-:Y:S06]  /*0bb0*/  BAR.SYNC.DEFER_BLOCKING 0x0 ;  /* 0x0000000000007b1d */ /* 0x000fec0000010000 */
[----:B------:R-:W-:Y:S05]  /*0bc0*/  @!P1 BRA `(.L_x_53) ;  /* 0x00000000002c9947 */ /* 0x000fea0003800000 */
.L_x_54:
[----:B------:R-:W-:-:S04]  /*0bd0*/  SHF.R.U32.HI R10, RZ, 0x1, R8 ;  /* 0x00000001ff0a7819 */ /* 0x000fc80000011608 */
[----:B------:R-:W-:-:S13]  /*0be0*/  ISETP.GE.U32.AND P1, PT, R7, R10, PT ;  /* 0x0000000a0700720c */ /* 0x000fda0003f26070 */
[----:B------:R-:W-:Y:S01]  /*0bf0*/  @!P1 LEA R5, R10, R0, 0x6 ;  /* 0x000000000a059211 */ /* 0x000fe200078e30ff */
[----:B------:R-:W-:Y:S05]  /*0c00*/  @!P1 LDS R6, [R0] ;  /* 0x0000000000069984 */ /* 0x000fea0000000800 */
[----:B------:R-:W0:Y:S02]  /*0c10*/  @!P1 LDS R5, [R5] ;  /* 0x0000000005059984 */ /* 0x000e240000000800 */
[----:B0-----:R-:W-:-:S05]  /*0c20*/  @!P1 FADD R9, R5, R6 ;  /* 0x0000000605099221 */ /* 0x001fca0000000000 */
[----:B------:R1:W-:Y:S01]  /*0c30*/  @!P1 STS [R0], R9 ;  /* 0x0000000900009388 */ /* 0x0003e20000000800 */
[----:B------:R-:W-:Y:S01]  /*0c40*/  BAR.SYNC.DEFER_BLOCKING 0x0 ;  /* 0x0000000000007b1d */ /* 0x000fe20000010000 */
[----:B------:R-:W-:Y:S02]  /*0c50*/  ISETP.GT.U32.AND P1, PT, R8, 0x3, PT ;  /* 0x000000030800780c */ /* 0x000fe40003f24070 */
[----:B------:R-:W-:-:S11]  /*0c60*/  MOV R8, R10 ;  /* 0x0000000a00087202 */ /* 0x000fd60000000f00 */
[----:B-1----:R-:W-:Y:S05]  /*0c70*/  @P1 BRA `(.L_x_54) ;  /* 0xfffffffc00d41947 */ /* 0x002fea000383ffff */
.L_x_53:
[----:B------:R-:W-:Y:S05]  /*0c80*/  @P0 EXIT ;  /* 0x000000000000094d */ /* 0x000fea0003800000 */
[----:B------:R-:W-:Y:S02]  /*0c90*/  ISETP.GE.AND P0, PT, R4, R3, PT ;  /* 0x000000030400720c */ /* 0x000fe40003f06270 */
[----:B0-----:R-:W-:-:S11]  /*0ca0*/  LEA R0, R2, UR4, 0x2 ;  /* 0x0000000402007c11 */ /* 0x001fd6000f8e10ff */
[----:B------:R-:W0:Y:S01]  /*0cb0*/  @!P0 LDS R5, [R0] ;  /* 0x0000000000058984 */ /* 0x000e220000000800 */
[----:B------:R-:W1:Y:S02]  /*0cc0*/  @!P0 LDC.64 R6, c[0x0][0x390] ;  /* 0x0000e400ff068b82 */ /* 0x000e640000000a00 */
[----:B-1----:R-:W-:-:S05]  /*0cd0*/  @!P0 IMAD.WIDE R6, R4, 0x4, R6 ;  /* 0x0000000404068825 */ /* 0x002fca00078e0206 */
[----:B0-----:R0:W-:Y:S01]  /*0ce0*/  @!P0 STG.E desc[UR6][R6.64], R5 ;  /* 0x0000000506008986 */ /* 0x0011e2000c101906 */
[----:B------:R-:W-:Y:S05]  /*0cf0*/  @!P0 EXIT ;  /* 0x000000000000894d */ /* 0x000fea0003800000 */
[----:B0-----:R-:W0:Y:S01]  /*0d00*/  LDS R5, [R0] ;  /* 0x0000000000057984 */ /* 0x001e220000000800 */
[----:B------:R-:W1:Y:S01]  /*0d10*/  LDC.64 R6, c[0x0][0x398] ;  /* 0x0000e600ff067b82 */ /* 0x000e620000000a00 */
[----:B------:R-:W-:-:S05]  /*0d20*/  IADD3 R3, PT, PT, -R3, R4, RZ ;  /* 0x0000000403037210 */ /* 0x000fca0007ffe1ff */
[----:B-1----:R-:W-:-:S05]  /*0d30*/  IMAD.WIDE R2, R3, 0x4, R6 ;  /* 0x0000000403027825 */ /* 0x002fca00078e0206 */
[----:B0-----:R-:W-:Y:S01]  /*0d40*/  STG.E desc[UR6][R2.64], R5 ;  /* 0x0000000502007986 */ /* 0x001fe2000c101906 */
[----:B------:R-:W-:Y:S05]  /*0d50*/  EXIT ;  /* 0x000000000000794d */ /* 0x000fea0003800000 */
.L_x_55:
        /* <DEDUP_REMOVED lines=10> */
.L_x_63:


//--------------------- .text._Z20SoftmaxCrossBackwardPfPKfPKiii --------------------------
	.section	.text._Z20SoftmaxCrossBackwardPfPKfPKiii,"ax",@progbits
	.align	128
        .global         _Z20SoftmaxCrossBackwardPfPKfPKiii
        .type           _Z20SoftmaxCrossBackwardPfPKfPKiii,@function
        .size           _Z20SoftmaxCrossBackwardPfPKfPKiii,(.L_x_64 - _Z20SoftmaxCrossBackwardPfPKfPKiii)
        .other          _Z20SoftmaxCrossBackwardPfPKfPKiii,@"STO_CUDA_ENTRY STV_DEFAULT"
_Z20SoftmaxCrossBackwardPfPKfPKiii:
.text._Z20SoftmaxCrossBackwardPfPKfPKiii:
        /* <DEDUP_REMOVED lines=10> */
[----:B------:R-:W0:Y:S03]  /*00a0*/  LDCU.64 UR4, c[0x0][0x358] ;  /* 0x00006b00ff0477ac */ /* 0x000e260008000a00 */
[----:B------:R-:W1:Y:S08]  /*00b0*/  I2F.RP R2, R7 ;  /* 0x0000000700027306 */ /* 0x000e700000209400 */
[----:B-1----:R-:W1:Y:S02]  /*00c0*/  MUFU.RCP R2, R2 ;  /* 0x0000000200027308 */ /* 0x002e640000001000 */
[----:B-1----:R-:W-:-:S06]  /*00d0*/  VIADD R4, R2, 0xffffffe ;  /* 0x0ffffffe02047836 */ /* 0x002fcc0000000000 */
[----:B------:R1:W2:Y:S02]  /*00e0*/  F2I.FTZ.U32.TRUNC.NTZ R5, R4 ;  /* 0x0000000400057305 */ /* 0x0002a4000021f000 */
[----:B-1----:R-:W-:Y:S02]  /*00f0*/  HFMA2 R4, -RZ, RZ, 0, 0 ;  /* 0x00000000ff047431 */ /* 0x002fe400000001ff */
[----:B--2---:R-:W-:-:S04]  /*0100*/  IMAD.MOV R6, RZ, RZ, -R5 ;  /* 0x000000ffff067224 */ /* 0x004fc800078e0a05 */
[----:B------:R-:W-:Y:S01]  /*0110*/  IMAD R9, R6, R7, RZ ;  /* 0x0000000706097224 */ /* 0x000fe200078e02ff */
[----:B------:R-:W-:-:S03]  /*0120*/  IABS R6, R0 ;  /* 0x0000000000067213 */ /* 0x000fc60000000000 */
[----:B------:R-:W-:-:S06]  /*0130*/  IMAD.HI.U32 R5, R5, R9, R4 ;  /* 0x0000000905057227 */ /* 0x000fcc00078e0004 */
[----:B------:R-:W-:Y:S02]  /*0140*/  IMAD.HI.U32 R8, R5, R6, RZ ;  /* 0x0000000605087227 */ /* 0x000fe400078e00ff */
[----:B------:R-:W1:Y:S02]  /*0150*/  LDC.64 R4, c[0x0][0x390] ;  /* 0x0000e400ff047b82 */ /* 0x000e640000000a00 */
[----:B------:R-:W-:-:S04]  /*0160*/  IMAD.MOV R2, RZ, RZ, -R8 ;  /* 0x000000ffff027224 */ /* 0x000fc800078e0a08 */
[----:B------:R-:W-:-:S05]  /*0170*/  IMAD R2, R7, R2, R6 ;  /* 0x0000000207027224 */ /* 0x000fca00078e0206 */
[----:B------:R-:W-:-:S13]  /*0180*/  ISETP.GT.U32.AND P2, PT, R7, R2, PT ;  /* 0x000000020700720c */ /* 0x000fda0003f44070 */
[-C--:B------:R-:W-:Y:S01]  /*0190*/  @!P2 IADD3 R2, PT, PT, R2, -R7.reuse, RZ ;  /* 0x800000070202a210 */ /* 0x080fe20007ffe0ff */
[----:B------:R-:W-:Y:S01]  /*01a0*/  @!P2 VIADD R8, R8, 0x1 ;  /* 0x000000010808a836 */ /* 0x000fe20000000000 */
[----:B------:R-:W-:Y:S02]  /*01b0*/  ISETP.NE.AND P2, PT, R3, RZ, PT ;  /* 0x000000ff0300720c */ /* 0x000fe40003f45270 */
[----:B------:R-:W-:Y:S02]  /*01c0*/  ISETP.GE.U32.AND P0, PT, R2, R7, PT ;  /* 0x000000070200720c */ /* 0x000fe40003f06070 */
[----:B------:R-:W-:Y:S01]  /*01d0*/  LOP3.LUT R2, R0, R3, RZ, 0x3c, !PT ;  /* 0x0000000300027212 */ /* 0x000fe200078e3cff */
[----:B------:R-:W2:Y:S03]  /*01e0*/  LDC.64 R6, c[0x0][0x388] ;  /* 0x0000e200ff067b82 */ /* 0x000ea60000000a00 */
[----:B------:R-:W-:-:S07]  /*01f0*/  ISETP.GE.AND P1, PT, R2, RZ, PT ;  /* 0x000000ff0200720c */ /* 0x000fce0003f26270 */
[----:B------:R-:W-:-:S05]  /*0200*/  @P0 IADD3 R8, PT, PT, R8, 0x1, RZ ;  /* 0x0000000108080810 */ /* 0x000fca0007ffe0ff */
[----:B------:R-:W-:Y:S02]  /*0210*/  IMAD.MOV.U32 R11, RZ, RZ, R8 ;  /* 0x000000ffff0b7224 */ /* 0x000fe400078e0008 */
[----:B------:R-:W3:Y:S03]  /*0220*/  LDC.64 R8, c[0x0][0x380] ;  /* 0x0000e000ff087b82 */ /* 0x000ee60000000a00 */
[----:B------:R-:W-:Y:S02]  /*0230*/  @!P1 IADD3 R11, PT, PT, -R11, RZ, RZ ;  /* 0x000000ff0b0b9210 */ /* 0x000fe40007ffe1ff */
[----:B------:R-:W-:-:S05]  /*0240*/  @!P2 LOP3.LUT R11, RZ, R3, RZ, 0x33, !PT ;  /* 0x00000003ff0ba212 */ /* 0x000fca00078e33ff */
[----:B-1----:R-:W-:-:S06]  /*0250*/  IMAD.WIDE R4, R11, 0x4, R4 ;  /* 0x000000040b047825 */ /* 0x002fcc00078e0204 */
[----:B0-----:R-:W4:Y:S01]  /*0260*/  LDG.E R4, desc[UR4][R4.64] ;  /* 0x0000000404047981 */ /* 0x001f22000c1e1900 */
[----:B--2---:R-:W-:-:S06]  /*0270*/  IMAD.WIDE R6, R0, 0x4, R6 ;  /* 0x0000000400067825 */ /* 0x004fcc00078e0206 */
[----:B------:R-:W2:Y:S01]  /*0280*/  LDG.E R7, desc[UR4][R6.64] ;  /* 0x0000000406077981 */ /* 0x000ea2000c1e1900 */
[----:B------:R-:W-:-:S05]  /*0290*/  IADD3 R11, PT, PT, -R11, RZ, RZ ;  /* 0x000000ff0b0b7210 */ /* 0x000fca0007ffe1ff */
[----:B------:R-:W-:-:S05]  /*02a0*/  IMAD R3, R3, R11, R0 ;  /* 0x0000000b03037224 */ /* 0x000fca00078e0200 */
[----:B----4-:R-:W-:Y:S01]  /*02b0*/  ISETP.NE.AND P0, PT, R3, R4, PT ;  /* 0x000000040300720c */ /* 0x010fe20003f05270 */
[----:B---3--:R-:W-:-:S03]  /*02c0*/  IMAD.WIDE R2, R0, 0x4, R8 ;  /* 0x0000000400027825 */ /* 0x008fc600078e0208 */
[----:B------:R-:W-:-:S05]  /*02d0*/  FSEL R10, RZ, 1, P0 ;  /* 0x3f800000ff0a7808 */ /* 0x000fca0000000000 */
[----:B--2---:R-:W-:-:S05]  /*02e0*/  FADD R9, -R10, R7 ;  /* 0x000000070a097221 */ /* 0x004fca0000000100 */
[----:B------:R-:W-:Y:S01]  /*02f0*/  STG.E desc[UR4][R2.64], R9 ;  /* 0x0000000902007986 */ /* 0x000fe2000c101904 */
[----:B------:R-:W-:Y:S05]  /*0300*/  EXIT ;  /* 0x000000000000794d */ /* 0x000fea0003800000 */
.L_x_56:
        /* <DEDUP_REMOVED lines=15> */
.L_x_64:


//--------------------- .nv.shared.reserved.0     --------------------------
	.section	.nv.shared.reserved.0,"aw",@nobits
	.weak		__nv_reservedSMEM_offset_0_alias
	.size		__nv_reservedSMEM_offset_0_alias, 0, 64
	.other		__nv_reservedSMEM_offset_0_alias,@"STO_CUDA_RESERVED_SHARED STV_DEFAULT"
__nv_reservedSMEM_offset_0_alias:
	.zero		0
	.zero		64


//--------------------- .nv.shared._Z15FCParamBackwardPKfS0_PfS1_iii --------------------------
	.section	.nv.shared._Z15FCParamBackwardPKfS0_PfS1_iii,"aw",@nobits
	.sectionflags	@""
	.align	4
.nv.shared._Z15FCParamBackwardPKfS0_PfS1_iii:
	.zero		3072


//--------------------- .nv.constant0._Z11SGDBackwardPfPKffi --------------------------
	.section	.nv.constant0._Z11SGDBackwardPfPKffi,"a",@progbits
	.sectionflags	@""
	.align	4
.nv.constant0._Z11SGDBackwardPfPKffi:
	.zero		920


//--------------------- .nv.constant0._Z17ConvLayerBackwardPKfS0_Pfiiiiiiiii --------------------------
	.section	.nv.constant0._Z17ConvLayerBackwardPKfS0_Pfiiiiiiiii,"a",@progbits
	.sectionflags	@""
	.align	4
.nv.constant0._Z17ConvLayerBackwardPKfS0_Pfiiiiiiiii:
	.zero		956


//--------------------- .nv.constant0._Z18ConvWeightBackwardPKfS0_PfS1_iiiiiiiii --------------------------
	.section	.nv.constant0._Z18ConvWeightBackwardPKfS0_PfS1_iiiiiiiii,"a",@progbits
	.sectionflags	@""
	.align	4
.nv.constant0._Z18ConvWeightBackwardPKfS0_PfS1_iiiiiiiii:
	.zero		964


//--------------------- .nv.constant0._Z15MaxPollBackwardPKfS0_Pfiiiiiii --------------------------
	.section	.nv.constant0._Z15MaxPollBackwardPKfS0_Pfiiiiiii,"a",@progbits
	.sectionflags	@""
	.align	4
.nv.constant0._Z15MaxPollBackwardPKfS0_Pfiiiiiii:
	.zero		948


//--------------------- .nv.constant0._Z12ReLUBackwardPKfS0_Pfi --------------------------
	.section	.nv.constant0._Z12ReLUBackwardPKfS0_Pfi,"a",@progbits
	.sectionflags	@""
	.align	4
.nv.constant0._Z12ReLUBackwardPKfS0_Pfi:
	.zero		924


//--------------------- .nv.constant0._Z14FCGradBackwardPKfS0_Pfiii --------------------------
	.section	.nv.constant0._Z14FCGradBackwardPKfS0_Pfiii,"a",@progbits
	.sectionflags	@""
	.align	4
.nv.constant0._Z14FCGradBackwardPKfS0_Pfiii:
	.zero		932


//--------------------- .nv.constant0._Z15FCParamBackwardPKfS0_PfS1_iii --------------------------
	.section	.nv.constant0._Z15FCParamBackwardPKfS0_PfS1_iii,"a",@progbits
	.sectionflags	@""
	.align	4
.nv.constant0._Z15FCParamBackwardPKfS0_PfS1_iii:
	.zero		940


//--------------------- .nv.constant0._Z20SoftmaxCrossBackwardPfPKfPKiii --------------------------
	.section	.nv.constant0._Z20SoftmaxCrossBackwardPfPKfPKiii,"a",@progbits
	.sectionflags	@""
	.align	4
.nv.constant0._Z20SoftmaxCrossBackwardPfPKfPKiii:
	.zero		928


//--------------------- SYMBOLS --------------------------

	.type		.nv.reservedSmem.offset0,@object
	.size		.nv.reservedSmem.offset0,0x4
	.type		.nv.reservedSmem.cap,@object
	.size		.nv.reservedSmem.cap,0x4
